//
// Generated by NVIDIA NVVM Compiler
//
// Compiler Build ID: CL-36424714
// Cuda compilation tools, release 13.0, V13.0.88
// Based on NVVM 20.0.0
//

.version 9.0
.target sm_100
.address_size 64

	// .globl	_Z7reduce0IiEvPT_PKS0_
.extern .shared .align 16 .b8 sdata[];

.visible .entry _Z7reduce0IiEvPT_PKS0_(
	.param .u64 .ptr .align 1 _Z7reduce0IiEvPT_PKS0__param_0,
	.param .u64 .ptr .align 1 _Z7reduce0IiEvPT_PKS0__param_1
)
{
	.reg .pred 	%p<5>;
	.reg .b32 	%r<21>;
	.reg .b64 	%rd<9>;

	ld.param.u64 	%rd1, [_Z7reduce0IiEvPT_PKS0__param_0];
	ld.param.u64 	%rd2, [_Z7reduce0IiEvPT_PKS0__param_1];
	cvta.to.global.u64 	%rd3, %rd2;
	mov.u32 	%r1, %tid.x;
	mov.u32 	%r2, %ntid.x;
	mov.u32 	%r3, %ctaid.x;
	mad.lo.s32 	%r7, %r2, %r3, %r1;
	mul.wide.s32 	%rd4, %r7, 4;
	add.s64 	%rd5, %rd3, %rd4;
	ld.global.u32 	%r8, [%rd5];
	shl.b32 	%r9, %r1, 2;
	mov.u32 	%r10, sdata;
	add.s32 	%r4, %r10, %r9;
	st.shared.u32 	[%r4], %r8;
	bar.sync 	0;
	setp.lt.u32 	%p1, %r2, 2;
	@%p1 bra 	$L__BB0_5;
	mov.b32 	%r20, 1;
$L__BB0_2:
	shl.b32 	%r6, %r20, 1;
	add.s32 	%r12, %r6, -1;
	and.b32  	%r13, %r12, %r1;
	setp.ne.s32 	%p2, %r13, 0;
	@%p2 bra 	$L__BB0_4;
	shl.b32 	%r14, %r20, 2;
	add.s32 	%r15, %r4, %r14;
	ld.shared.u32 	%r16, [%r15];
	ld.shared.u32 	%r17, [%r4];
	add.s32 	%r18, %r17, %r16;
	st.shared.u32 	[%r4], %r18;
$L__BB0_4:
	bar.sync 	0;
	setp.lt.u32 	%p3, %r6, %r2;
	mov.u32 	%r20, %r6;
	@%p3 bra 	$L__BB0_2;
$L__BB0_5:
	setp.ne.s32 	%p4, %r1, 0;
	@%p4 bra 	$L__BB0_7;
	ld.shared.u32 	%r19, [sdata];
	cvta.to.global.u64 	%rd6, %rd1;
	mul.wide.u32 	%rd7, %r3, 4;
	add.s64 	%rd8, %rd6, %rd7;
	st.global.u32 	[%rd8], %r19;
$L__BB0_7:
	ret;

}
	// .globl	_Z7reduce1IiEvPT_PKS0_
.visible .entry _Z7reduce1IiEvPT_PKS0_(
	.param .u64 .ptr .align 1 _Z7reduce1IiEvPT_PKS0__param_0,
	.param .u64 .ptr .align 1 _Z7reduce1IiEvPT_PKS0__param_1
)
{
	.reg .pred 	%p<5>;
	.reg .b32 	%r<24>;
	.reg .b64 	%rd<9>;

	ld.param.u64 	%rd1, [_Z7reduce1IiEvPT_PKS0__param_0];
	ld.param.u64 	%rd2, [_Z7reduce1IiEvPT_PKS0__param_1];
	cvta.to.global.u64 	%rd3, %rd2;
	mov.u32 	%r1, %tid.x;
	mov.u32 	%r2, %ntid.x;
	mov.u32 	%r3, %ctaid.x;
	mad.lo.s32 	%r7, %r2, %r3, %r1;
	mul.wide.s32 	%rd4, %r7, 4;
	add.s64 	%rd5, %rd3, %rd4;
	ld.global.u32 	%r8, [%rd5];
	shl.b32 	%r9, %r1, 2;
	mov.u32 	%r10, sdata;
	add.s32 	%r11, %r10, %r9;
	st.shared.u32 	[%r11], %r8;
	bar.sync 	0;
	setp.lt.u32 	%p1, %r2, 2;
	@%p1 bra 	$L__BB1_5;
	mov.b32 	%r23, 1;
$L__BB1_2:
	shl.b32 	%r5, %r23, 1;
	mul.lo.s32 	%r6, %r5, %r1;
	setp.ge.u32 	%p2, %r6, %r2;
	@%p2 bra 	$L__BB1_4;
	add.s32 	%r13, %r6, %r23;
	shl.b32 	%r14, %r13, 2;
	add.s32 	%r16, %r10, %r14;
	ld.shared.u32 	%r17, [%r16];
	shl.b32 	%r18, %r6, 2;
	add.s32 	%r19, %r10, %r18;
	ld.shared.u32 	%r20, [%r19];
	add.s32 	%r21, %r20, %r17;
	st.shared.u32 	[%r19], %r21;
$L__BB1_4:
	bar.sync 	0;
	setp.lt.u32 	%p3, %r5, %r2;
	mov.u32 	%r23, %r5;
	@%p3 bra 	$L__BB1_2;
$L__BB1_5:
	setp.ne.s32 	%p4, %r1, 0;
	@%p4 bra 	$L__BB1_7;
	ld.shared.u32 	%r22, [sdata];
	cvta.to.global.u64 	%rd6, %rd1;
	mul.wide.u32 	%rd7, %r3, 4;
	add.s64 	%rd8, %rd6, %rd7;
	st.global.u32 	[%rd8], %r22;
$L__BB1_7:
	ret;

}
	// .globl	_Z7reduce2IiEvPT_PKS0_
.visible .entry _Z7reduce2IiEvPT_PKS0_(
	.param .u64 .ptr .align 1 _Z7reduce2IiEvPT_PKS0__param_0,
	.param .u64 .ptr .align 1 _Z7reduce2IiEvPT_PKS0__param_1
)
{
	.reg .pred 	%p<5>;
	.reg .b32 	%r<18>;
	.reg .b64 	%rd<9>;

	ld.param.u64 	%rd1, [_Z7reduce2IiEvPT_PKS0__param_0];
	ld.param.u64 	%rd2, [_Z7reduce2IiEvPT_PKS0__param_1];
	cvta.to.global.u64 	%rd3, %rd2;
	mov.u32 	%r1, %tid.x;
	mov.u32 	%r17, %ntid.x;
	mov.u32 	%r3, %ctaid.x;
	mad.lo.s32 	%r7, %r17, %r3, %r1;
	mul.wide.s32 	%rd4, %r7, 4;
	add.s64 	%rd5, %rd3, %rd4;
	ld.global.u32 	%r8, [%rd5];
	shl.b32 	%r9, %r1, 2;
	mov.u32 	%r10, sdata;
	add.s32 	%r4, %r10, %r9;
	st.shared.u32 	[%r4], %r8;
	bar.sync 	0;
	setp.lt.u32 	%p1, %r17, 2;
	@%p1 bra 	$L__BB2_4;
$L__BB2_1:
	shr.u32 	%r6, %r17, 1;
	setp.ge.u32 	%p2, %r1, %r6;
	@%p2 bra 	$L__BB2_3;
	shl.b32 	%r11, %r6, 2;
	add.s32 	%r12, %r4, %r11;
	ld.shared.u32 	%r13, [%r12];
	ld.shared.u32 	%r14, [%r4];
	add.s32 	%r15, %r14, %r13;
	st.shared.u32 	[%r4], %r15;
$L__BB2_3:
	bar.sync 	0;
	setp.gt.u32 	%p3, %r17, 3;
	mov.u32 	%r17, %r6;
	@%p3 bra 	$L__BB2_1;
$L__BB2_4:
	setp.ne.s32 	%p4, %r1, 0;
	@%p4 bra 	$L__BB2_6;
	ld.shared.u32 	%r16, [sdata];
	cvta.to.global.u64 	%rd6, %rd1;
	mul.wide.u32 	%rd7, %r3, 4;
	add.s64 	%rd8, %rd6, %rd7;
	st.global.u32 	[%rd8], %r16;
$L__BB2_6:
	ret;

}
	// .globl	_Z7reduce3IiEvPT_PKS0_
.visible .entry _Z7reduce3IiEvPT_PKS0_(
	.param .u64 .ptr .align 1 _Z7reduce3IiEvPT_PKS0__param_0,
	.param .u64 .ptr .align 1 _Z7reduce3IiEvPT_PKS0__param_1
)
{
	.reg .pred 	%p<5>;
	.reg .b32 	%r<23>;
	.reg .b64 	%rd<11>;

	ld.param.u64 	%rd1, [_Z7reduce3IiEvPT_PKS0__param_0];
	ld.param.u64 	%rd2, [_Z7reduce3IiEvPT_PKS0__param_1];
	cvta.to.global.u64 	%rd3, %rd2;
	mov.u32 	%r1, %tid.x;
	mov.u32 	%r22, %ntid.x;
	mov.u32 	%r3, %ctaid.x;
	mul.lo.s32 	%r7, %r22, %r3;
	shl.b32 	%r8, %r7, 1;
	add.s32 	%r9, %r8, %r1;
	mul.wide.s32 	%rd4, %r9, 4;
	add.s64 	%rd5, %rd3, %rd4;
	ld.global.u32 	%r10, [%rd5];
	add.s32 	%r11, %r9, %r22;
	mul.wide.u32 	%rd6, %r11, 4;
	add.s64 	%rd7, %rd3, %rd6;
	ld.global.u32 	%r12, [%rd7];
	add.s32 	%r13, %r12, %r10;
	shl.b32 	%r14, %r1, 2;
	mov.u32 	%r15, sdata;
	add.s32 	%r4, %r15, %r14;
	st.shared.u32 	[%r4], %r13;
	bar.sync 	0;
	setp.lt.u32 	%p1, %r22, 2;
	@%p1 bra 	$L__BB3_4;
$L__BB3_1:
	shr.u32 	%r6, %r22, 1;
	setp.ge.u32 	%p2, %r1, %r6;
	@%p2 bra 	$L__BB3_3;
	shl.b32 	%r16, %r6, 2;
	add.s32 	%r17, %r4, %r16;
	ld.shared.u32 	%r18, [%r17];
	ld.shared.u32 	%r19, [%r4];
	add.s32 	%r20, %r19, %r18;
	st.shared.u32 	[%r4], %r20;
$L__BB3_3:
	bar.sync 	0;
	setp.gt.u32 	%p3, %r22, 3;
	mov.u32 	%r22, %r6;
	@%p3 bra 	$L__BB3_1;
$L__BB3_4:
	setp.ne.s32 	%p4, %r1, 0;
	@%p4 bra 	$L__BB3_6;
	ld.shared.u32 	%r21, [sdata];
	cvta.to.global.u64 	%rd8, %rd1;
	mul.wide.u32 	%rd9, %r3, 4;
	add.s64 	%rd10, %rd8, %rd9;
	st.global.u32 	[%rd10], %r21;
$L__BB3_6:
	ret;

}
	// .globl	_Z7reduce4IiEvPT_PKS0_
.visible .entry _Z7reduce4IiEvPT_PKS0_(
	.param .u64 .ptr .align 1 _Z7reduce4IiEvPT_PKS0__param_0,
	.param .u64 .ptr .align 1 _Z7reduce4IiEvPT_PKS0__param_1
)
{
	.reg .pred 	%p<6>;
	.reg .b32 	%r<36>;
	.reg .b64 	%rd<11>;

	ld.param.u64 	%rd1, [_Z7reduce4IiEvPT_PKS0__param_0];
	ld.param.u64 	%rd2, [_Z7reduce4IiEvPT_PKS0__param_1];
	cvta.to.global.u64 	%rd3, %rd2;
	mov.u32 	%r1, %tid.x;
	mov.u32 	%r35, %ntid.x;
	mov.u32 	%r3, %ctaid.x;
	mul.lo.s32 	%r7, %r35, %r3;
	shl.b32 	%r8, %r7, 1;
	add.s32 	%r9, %r8, %r1;
	mul.wide.s32 	%rd4, %r9, 4;
	add.s64 	%rd5, %rd3, %rd4;
	ld.global.u32 	%r10, [%rd5];
	add.s32 	%r11, %r9, %r35;
	mul.wide.u32 	%rd6, %r11, 4;
	add.s64 	%rd7, %rd3, %rd6;
	ld.global.u32 	%r12, [%rd7];
	add.s32 	%r13, %r12, %r10;
	shl.b32 	%r14, %r1, 2;
	mov.u32 	%r15, sdata;
	add.s32 	%r4, %r15, %r14;
	st.shared.u32 	[%r4], %r13;
	bar.sync 	0;
	setp.lt.u32 	%p1, %r35, 66;
	@%p1 bra 	$L__BB4_4;
$L__BB4_1:
	shr.u32 	%r6, %r35, 1;
	setp.ge.u32 	%p2, %r1, %r6;
	@%p2 bra 	$L__BB4_3;
	shl.b32 	%r16, %r6, 2;
	add.s32 	%r17, %r4, %r16;
	ld.shared.u32 	%r18, [%r17];
	ld.shared.u32 	%r19, [%r4];
	add.s32 	%r20, %r19, %r18;
	st.shared.u32 	[%r4], %r20;
$L__BB4_3:
	bar.sync 	0;
	setp.gt.u32 	%p3, %r35, 131;
	mov.u32 	%r35, %r6;
	@%p3 bra 	$L__BB4_1;
$L__BB4_4:
	setp.gt.u32 	%p4, %r1, 31;
	@%p4 bra 	$L__BB4_7;
	ld.shared.u32 	%r21, [%r4+128];
	ld.shared.u32 	%r22, [%r4];
	add.s32 	%r23, %r22, %r21;
	ld.shared.u32 	%r24, [%r4+64];
	add.s32 	%r25, %r24, %r23;
	ld.shared.u32 	%r26, [%r4+32];
	add.s32 	%r27, %r26, %r25;
	ld.shared.u32 	%r28, [%r4+16];
	add.s32 	%r29, %r28, %r27;
	ld.shared.u32 	%r30, [%r4+8];
	add.s32 	%r31, %r30, %r29;
	ld.shared.u32 	%r32, [%r4+4];
	add.s32 	%r33, %r32, %r31;
	st.shared.u32 	[%r4], %r33;
	setp.ne.s32 	%p5, %r1, 0;
	@%p5 bra 	$L__BB4_7;
	ld.shared.u32 	%r34, [sdata];
	cvta.to.global.u64 	%rd8, %rd1;
	mul.wide.u32 	%rd9, %r3, 4;
	add.s64 	%rd10, %rd8, %rd9;
	st.global.u32 	[%rd10], %r34;
$L__BB4_7:
	ret;

}
	// .globl	_Z7reduce5IiEvPT_PKS0_
.visible .entry _Z7reduce5IiEvPT_PKS0_(
	.param .u64 .ptr .align 1 _Z7reduce5IiEvPT_PKS0__param_0,
	.param .u64 .ptr .align 1 _Z7reduce5IiEvPT_PKS0__param_1
)
{
	.reg .pred 	%p<6>;
	.reg .b32 	%r<37>;
	.reg .b64 	%rd<11>;

	ld.param.u64 	%rd1, [_Z7reduce5IiEvPT_PKS0__param_0];
	ld.param.u64 	%rd2, [_Z7reduce5IiEvPT_PKS0__param_1];
	cvta.to.global.u64 	%rd3, %rd2;
	mov.u32 	%r1, %tid.x;
	mov.u32 	%r4, %ntid.x;
	mov.u32 	%r2, %ctaid.x;
	mul.lo.s32 	%r5, %r4, %r2;
	shl.b32 	%r6, %r5, 1;
	add.s32 	%r7, %r6, %r1;
	mul.wide.s32 	%rd4, %r7, 4;
	add.s64 	%rd5, %rd3, %rd4;
	ld.global.u32 	%r8, [%rd5];
	add.s32 	%r9, %r7, %r4;
	mul.wide.u32 	%rd6, %r9, 4;
	add.s64 	%rd7, %rd3, %rd6;
	ld.global.u32 	%r10, [%rd7];
	add.s32 	%r11, %r10, %r8;
	shl.b32 	%r12, %r1, 2;
	mov.u32 	%r13, sdata;
	add.s32 	%r3, %r13, %r12;
	st.shared.u32 	[%r3], %r11;
	bar.sync 	0;
	setp.gt.u32 	%p1, %r1, 255;
	@%p1 bra 	$L__BB5_2;
	ld.shared.u32 	%r14, [%r3+1024];
	ld.shared.u32 	%r15, [%r3];
	add.s32 	%r16, %r15, %r14;
	st.shared.u32 	[%r3], %r16;
$L__BB5_2:
	bar.sync 	0;
	setp.gt.u32 	%p2, %r1, 127;
	@%p2 bra 	$L__BB5_4;
	ld.shared.u32 	%r17, [%r3+512];
	ld.shared.u32 	%r18, [%r3];
	add.s32 	%r19, %r18, %r17;
	st.shared.u32 	[%r3], %r19;
$L__BB5_4:
	bar.sync 	0;
	setp.gt.u32 	%p3, %r1, 63;
	@%p3 bra 	$L__BB5_6;
	ld.shared.u32 	%r20, [%r3+256];
	ld.shared.u32 	%r21, [%r3];
	add.s32 	%r22, %r21, %r20;
	st.shared.u32 	[%r3], %r22;
$L__BB5_6:
	bar.sync 	0;
	setp.gt.u32 	%p4, %r1, 31;
	@%p4 bra 	$L__BB5_9;
	ld.shared.u32 	%r23, [%r3+128];
	ld.shared.u32 	%r24, [%r3];
	add.s32 	%r25, %r24, %r23;
	ld.shared.u32 	%r26, [%r3+64];
	add.s32 	%r27, %r26, %r25;
	ld.shared.u32 	%r28, [%r3+32];
	add.s32 	%r29, %r28, %r27;
	ld.shared.u32 	%r30, [%r3+16];
	add.s32 	%r31, %r30, %r29;
	ld.shared.u32 	%r32, [%r3+8];
	add.s32 	%r33, %r32, %r31;
	ld.shared.u32 	%r34, [%r3+4];
	add.s32 	%r35, %r34, %r33;
	st.shared.u32 	[%r3], %r35;
	setp.ne.s32 	%p5, %r1, 0;
	@%p5 bra 	$L__BB5_9;
	ld.shared.u32 	%r36, [sdata];
	cvta.to.global.u64 	%rd8, %rd1;
	mul.wide.u32 	%rd9, %r2, 4;
	add.s64 	%rd10, %rd8, %rd9;
	st.global.u32 	[%rd10], %r36;
$L__BB5_9:
	ret;

}
	// .globl	_Z7reduce6IiEvPT_PKS0_j
.visible .entry _Z7reduce6IiEvPT_PKS0_j(
	.param .u64 .ptr .align 1 _Z7reduce6IiEvPT_PKS0_j_param_0,
	.param .u64 .ptr .align 1 _Z7reduce6IiEvPT_PKS0_j_param_1,
	.param .u32 _Z7reduce6IiEvPT_PKS0_j_param_2
)
{
	.reg .pred 	%p<8>;
	.reg .b32 	%r<47>;
	.reg .b64 	%rd<11>;

	ld.param.u64 	%rd2, [_Z7reduce6IiEvPT_PKS0_j_param_0];
	ld.param.u64 	%rd3, [_Z7reduce6IiEvPT_PKS0_j_param_1];
	ld.param.u32 	%r12, [_Z7reduce6IiEvPT_PKS0_j_param_2];
	mov.u32 	%r1, %tid.x;
	mov.u32 	%r2, %ntid.x;
	shl.b32 	%r3, %r2, 1;
	mov.u32 	%r4, %ctaid.x;
	mad.lo.s32 	%r46, %r3, %r4, %r1;
	shl.b32 	%r13, %r1, 2;
	mov.u32 	%r14, sdata;
	add.s32 	%r6, %r14, %r13;
	mov.b32 	%r15, 0;
	st.shared.u32 	[%r6], %r15;
	setp.ge.u32 	%p1, %r46, %r12;
	@%p1 bra 	$L__BB6_4;
	cvta.to.global.u64 	%rd1, %rd3;
	mov.u32 	%r17, %nctaid.x;
	mul.lo.s32 	%r7, %r3, %r17;
	mov.b32 	%r45, 0;
$L__BB6_2:
	mul.wide.s32 	%rd4, %r46, 4;
	add.s64 	%rd5, %rd1, %rd4;
	ld.global.u32 	%r18, [%rd5];
	add.s32 	%r19, %r46, %r2;
	mul.wide.u32 	%rd6, %r19, 4;
	add.s64 	%rd7, %rd1, %rd6;
	ld.global.u32 	%r20, [%rd7];
	add.s32 	%r21, %r20, %r18;
	add.s32 	%r45, %r21, %r45;
	add.s32 	%r46, %r46, %r7;
	setp.lt.u32 	%p2, %r46, %r12;
	@%p2 bra 	$L__BB6_2;
	st.shared.u32 	[%r6], %r45;
$L__BB6_4:
	bar.sync 	0;
	setp.gt.u32 	%p3, %r1, 255;
	@%p3 bra 	$L__BB6_6;
	ld.shared.u32 	%r22, [%r6+1024];
	ld.shared.u32 	%r23, [%r6];
	add.s32 	%r24, %r23, %r22;
	st.shared.u32 	[%r6], %r24;
$L__BB6_6:
	bar.sync 	0;
	setp.gt.u32 	%p4, %r1, 127;
	@%p4 bra 	$L__BB6_8;
	ld.shared.u32 	%r25, [%r6+512];
	ld.shared.u32 	%r26, [%r6];
	add.s32 	%r27, %r26, %r25;
	st.shared.u32 	[%r6], %r27;
$L__BB6_8:
	bar.sync 	0;
	setp.gt.u32 	%p5, %r1, 63;
	@%p5 bra 	$L__BB6_10;
	ld.shared.u32 	%r28, [%r6+256];
	ld.shared.u32 	%r29, [%r6];
	add.s32 	%r30, %r29, %r28;
	st.shared.u32 	[%r6], %r30;
$L__BB6_10:
	bar.sync 	0;
	setp.gt.u32 	%p6, %r1, 31;
	@%p6 bra 	$L__BB6_13;
	ld.shared.u32 	%r31, [%r6+128];
	ld.shared.u32 	%r32, [%r6];
	add.s32 	%r33, %r32, %r31;
	ld.shared.u32 	%r34, [%r6+64];
	add.s32 	%r35, %r34, %r33;
	ld.shared.u32 	%r36, [%r6+32];
	add.s32 	%r37, %r36, %r35;
	ld.shared.u32 	%r38, [%r6+16];
	add.s32 	%r39, %r38, %r37;
	ld.shared.u32 	%r40, [%r6+8];
	add.s32 	%r41, %r40, %r39;
	ld.shared.u32 	%r42, [%r6+4];
	add.s32 	%r43, %r42, %r41;
	st.shared.u32 	[%r6], %r43;
	setp.ne.s32 	%p7, %r1, 0;
	@%p7 bra 	$L__BB6_13;
	ld.shared.u32 	%r44, [sdata];
	cvta.to.global.u64 	%rd8, %rd2;
	mul.wide.u32 	%rd9, %r4, 4;
	add.s64 	%rd10, %rd8, %rd9;
	st.global.u32 	[%rd10], %r44;
$L__BB6_13:
	ret;

}


// ===== COMPILED SASS (sm_100) =====

	.target	sm_100

	.elftype	@"ET_EXEC"


//--------------------- .note.nv.tkinfo           --------------------------
	.section	.note.nv.tkinfo,"",@"SHT_NOTE"
	.sectionflags	@"SHF_NOTE_NV_TKINFO"
	.tkinfo
        /*0018*/ 	.word	0x00000002
        /*0030*/ 	.string	""
        /*0030*/ 	.string	"ptxas"
        /*0030*/ 	.string	"Cuda compilation tools, release 13.0, V13.0.88"
        /*0030*/ 	.string	"Build cuda_13.0.r13.0/compiler.36424714_0"
        /*0030*/ 	.string	"-arch sm_100 -m 64 "



//--------------------- .note.nv.cuinfo           --------------------------
	.section	.note.nv.cuinfo,"",@"SHT_NOTE"
	.sectionflags	@"SHF_NOTE_NV_CUINFO"
        /*0018*/ 	.short	0x0002
        /*001a*/ 	.short	0x0064
        /*001c*/ 	.short	0x0082
	.zero		2


//--------------------- .nv.info                  --------------------------
	.section	.nv.info,"",@"SHT_CUDA_INFO"
	.align	4


	//----- nvinfo : EIATTR_REGCOUNT
	.align		4
        /*0000*/ 	.byte	0x04, 0x2f
        /*0002*/ 	.short	(.L_1 - .L_0)
	.align		4
.L_0:
        /*0004*/ 	.word	index@(_Z7reduce0IiEvPT_PKS0_)
        /*0008*/ 	.word	0x0000000b


	//----- nvinfo : EIATTR_FRAME_SIZE
	.align		4
.L_1:
        /*000c*/ 	.byte	0x04, 0x11
        /*000e*/ 	.short	(.L_3 - .L_2)
	.align		4
.L_2:
        /*0010*/ 	.word	index@(_Z7reduce0IiEvPT_PKS0_)
        /*0014*/ 	.word	0x00000000


	//----- nvinfo : EIATTR_REGCOUNT
	.align		4
.L_3:
        /*0018*/ 	.byte	0x04, 0x2f
        /*001a*/ 	.short	(.L_5 - .L_4)
	.align		4
.L_4:
        /*001c*/ 	.word	index@(_Z7reduce1IiEvPT_PKS0_)
        /*0020*/ 	.word	0x0000000a


	//----- nvinfo : EIATTR_FRAME_SIZE
	.align		4
.L_5:
        /*0024*/ 	.byte	0x04, 0x11
        /*0026*/ 	.short	(.L_7 - .L_6)
	.align		4
.L_6:
        /*0028*/ 	.word	index@(_Z7reduce1IiEvPT_PKS0_)
        /*002c*/ 	.word	0x00000000


	//----- nvinfo : EIATTR_REGCOUNT
	.align		4
.L_7:
        /*0030*/ 	.byte	0x04, 0x2f
        /*0032*/ 	.short	(.L_9 - .L_8)
	.align		4
.L_8:
        /*0034*/ 	.word	index@(_Z7reduce2IiEvPT_PKS0_)
        /*0038*/ 	.word	0x0000000b


	//----- nvinfo : EIATTR_FRAME_SIZE
	.align		4
.L_9:
        /*003c*/ 	.byte	0x04, 0x11
        /*003e*/ 	.short	(.L_11 - .L_10)
	.align		4
.L_10:
        /*0040*/ 	.word	index@(_Z7reduce2IiEvPT_PKS0_)
        /*0044*/ 	.word	0x00000000


	//----- nvinfo : EIATTR_REGCOUNT
	.align		4
.L_11:
        /*0048*/ 	.byte	0x04, 0x2f
        /*004a*/ 	.short	(.L_13 - .L_12)
	.align		4
.L_12:
        /*004c*/ 	.word	index@(_Z7reduce3IiEvPT_PKS0_)
        /*0050*/ 	.word	0x0000000e


	//----- nvinfo : EIATTR_FRAME_SIZE
	.align		4
.L_13:
        /*0054*/ 	.byte	0x04, 0x11
        /*0056*/ 	.short	(.L_15 - .L_14)
	.align		4
.L_14:
        /*0058*/ 	.word	index@(_Z7reduce3IiEvPT_PKS0_)
        /*005c*/ 	.word	0x00000000


	//----- nvinfo : EIATTR_REGCOUNT
	.align		4
.L_15:
        /*0060*/ 	.byte	0x04, 0x2f
        /*0062*/ 	.short	(.L_17 - .L_16)
	.align		4
.L_16:
        /*0064*/ 	.word	index@(_Z7reduce4IiEvPT_PKS0_)
        /*0068*/ 	.word	0x0000000d


	//----- nvinfo : EIATTR_FRAME_SIZE
	.align		4
.L_17:
        /*006c*/ 	.byte	0x04, 0x11
        /*006e*/ 	.short	(.L_19 - .L_18)
	.align		4
.L_18:
        /*0070*/ 	.word	index@(_Z7reduce4IiEvPT_PKS0_)
        /*0074*/ 	.word	0x00000000


	//----- nvinfo : EIATTR_REGCOUNT
	.align		4
.L_19:
        /*0078*/ 	.byte	0x04, 0x2f
        /*007a*/ 	.short	(.L_21 - .L_20)
	.align		4
.L_20:
        /*007c*/ 	.word	index@(_Z7reduce5IiEvPT_PKS0_)
        /*0080*/ 	.word	0x0000000d


	//----- nvinfo : EIATTR_FRAME_SIZE
	.align		4
.L_21:
        /*0084*/ 	.byte	0x04, 0x11
        /*0086*/ 	.short	(.L_23 - .L_22)
	.align		4
.L_22:
        /*0088*/ 	.word	index@(_Z7reduce5IiEvPT_PKS0_)
        /*008c*/ 	.word	0x00000000


	//----- nvinfo : EIATTR_REGCOUNT
	.align		4
.L_23:
        /*0090*/ 	.byte	0x04, 0x2f
        /*0092*/ 	.short	(.L_25 - .L_24)
	.align		4
.L_24:
        /*0094*/ 	.word	index@(_Z7reduce6IiEvPT_PKS0_j)
        /*0098*/ 	.word	0x00000010


	//----- nvinfo : EIATTR_FRAME_SIZE
	.align		4
.L_25:
        /*009c*/ 	.byte	0x04, 0x11
        /*009e*/ 	.short	(.L_27 - .L_26)
	.align		4
.L_26:
        /*00a0*/ 	.word	index@(_Z7reduce6IiEvPT_PKS0_j)
        /*00a4*/ 	.word	0x00000000


	//----- nvinfo : EIATTR_MIN_STACK_SIZE
	.align		4
.L_27:
        /*00a8*/ 	.byte	0x04, 0x12
        /*00aa*/ 	.short	(.L_29 - .L_28)
	.align		4
.L_28:
        /*00ac*/ 	.word	index@(_Z7reduce6IiEvPT_PKS0_j)
        /*00b0*/ 	.word	0x00000000


	//----- nvinfo : EIATTR_MIN_STACK_SIZE
	.align		4
.L_29:
        /*00b4*/ 	.byte	0x04, 0x12
        /*00b6*/ 	.short	(.L_31 - .L_30)
	.align		4
.L_30:
        /*00b8*/ 	.word	index@(_Z7reduce5IiEvPT_PKS0_)
        /*00bc*/ 	.word	0x00000000


	//----- nvinfo : EIATTR_MIN_STACK_SIZE
	.align		4
.L_31:
        /*00c0*/ 	.byte	0x04, 0x12
        /*00c2*/ 	.short	(.L_33 - .L_32)
	.align		4
.L_32:
        /*00c4*/ 	.word	index@(_Z7reduce4IiEvPT_PKS0_)
        /*00c8*/ 	.word	0x00000000


	//----- nvinfo : EIATTR_MIN_STACK_SIZE
	.align		4
.L_33:
        /*00cc*/ 	.byte	0x04, 0x12
        /*00ce*/ 	.short	(.L_35 - .L_34)
	.align		4
.L_34:
        /*00d0*/ 	.word	index@(_Z7reduce3IiEvPT_PKS0_)
        /*00d4*/ 	.word	0x00000000


	//----- nvinfo : EIATTR_MIN_STACK_SIZE
	.align		4
.L_35:
        /*00d8*/ 	.byte	0x04, 0x12
        /*00da*/ 	.short	(.L_37 - .L_36)
	.align		4
.L_36:
        /*00dc*/ 	.word	index@(_Z7reduce2IiEvPT_PKS0_)
        /*00e0*/ 	.word	0x00000000


	//----- nvinfo : EIATTR_MIN_STACK_SIZE
	.align		4
.L_37:
        /*00e4*/ 	.byte	0x04, 0x12
        /*00e6*/ 	.short	(.L_39 - .L_38)
	.align		4
.L_38:
        /*00e8*/ 	.word	index@(_Z7reduce1IiEvPT_PKS0_)
        /*00ec*/ 	.word	0x00000000


	//----- nvinfo : EIATTR_MIN_STACK_SIZE
	.align		4
.L_39:
        /*00f0*/ 	.byte	0x04, 0x12
        /*00f2*/ 	.short	(.L_41 - .L_40)
	.align		4
.L_40:
        /*00f4*/ 	.word	index@(_Z7reduce0IiEvPT_PKS0_)
        /*00f8*/ 	.word	0x00000000
.L_41:


//--------------------- .nv.compat                --------------------------
	.section	.nv.compat,"",@"SHT_CUDA_COMPAT_INFO"
	.align	4
        /*0000*/ 	.byte	0x02, 0x09, 0x00, 0x00, 0x02, 0x02, 0x01, 0x00, 0x02, 0x05, 0x05, 0x00, 0x03, 0x07, 0x01, 0x01
        /*0010*/ 	.byte	0x02, 0x03, 0x00, 0x00, 0x02, 0x06, 0x01, 0x00, 0x04, 0x0b, 0x08, 0x00, 0x09, 0x00, 0x00, 0x00
        /*0020*/ 	.byte	0x00, 0x00, 0x00, 0x00


//--------------------- .nv.info._Z7reduce6IiEvPT_PKS0_j --------------------------
	.section	.nv.info._Z7reduce6IiEvPT_PKS0_j,"",@"SHT_CUDA_INFO"
	.sectionflags	@""
	.align	4


	//----- nvinfo : EIATTR_CUDA_API_VERSION
	.align		4
        /*0000*/ 	.byte	0x04, 0x37
        /*0002*/ 	.short	(.L_43 - .L_42)
.L_42:
        /*0004*/ 	.word	0x00000082


	//----- nvinfo : EIATTR_KPARAM_INFO
	.align		4
.L_43:
        /*0008*/ 	.byte	0x04, 0x17
        /*000a*/ 	.short	(.L_45 - .L_44)
.L_44:
        /*000c*/ 	.word	0x00000000
        /*0010*/ 	.short	0x0002
        /*0012*/ 	.short	0x0010
        /*0014*/ 	.byte	0x00, 0xf0, 0x11, 0x00


	//----- nvinfo : EIATTR_KPARAM_INFO
	.align		4
.L_45:
        /*0018*/ 	.byte	0x04, 0x17
        /*001a*/ 	.short	(.L_47 - .L_46)
.L_46:
        /*001c*/ 	.word	0x00000000
        /*0020*/ 	.short	0x0001
        /*0022*/ 	.short	0x0008
        /*0024*/ 	.byte	0x00, 0xf5, 0x21, 0x00


	//----- nvinfo : EIATTR_KPARAM_INFO
	.align		4
.L_47:
        /*0028*/ 	.byte	0x04, 0x17
        /*002a*/ 	.short	(.L_49 - .L_48)
.L_48:
        /*002c*/ 	.word	0x00000000
        /*0030*/ 	.short	0x0000
        /*0032*/ 	.short	0x0000
        /*0034*/ 	.byte	0x00, 0xf5, 0x21, 0x00


	//----- nvinfo : EIATTR_SPARSE_MMA_MASK
	.align		4
.L_49:
        /*0038*/ 	.byte	0x03, 0x50
        /*003a*/ 	.short	0x0000


	//----- nvinfo : EIATTR_MAXREG_COUNT
	.align		4
        /*003c*/ 	.byte	0x03, 0x1b
        /*003e*/ 	.short	0x00ff


	//----- nvinfo : EIATTR_NUM_BARRIERS
	.align		4
        /*0040*/ 	.byte	0x02, 0x4c
        /*0042*/ 	.byte	0x01
	.zero		1


	//----- nvinfo : EIATTR_MERCURY_ISA_VERSION
	.align		4
        /*0044*/ 	.byte	0x03, 0x5f
        /*0046*/ 	.short	0x0101


	//----- nvinfo : EIATTR_VRC_CTA_INIT_COUNT
	.align		4
        /*0048*/ 	.byte	0x02, 0x4a
	.zero		1
	.zero		1


	//----- nvinfo : EIATTR_EXIT_INSTR_OFFSETS
	.align		4
        /*004c*/ 	.byte	0x04, 0x1c
        /*004e*/ 	.short	(.L_51 - .L_50)


	//   ....[0]....
.L_50:
        /*0050*/ 	.word	0x00000360


	//   ....[1]....
        /*0054*/ 	.word	0x00000430


	//   ....[2]....
        /*0058*/ 	.word	0x00000480


	//----- nvinfo : EIATTR_CRS_STACK_SIZE
	.align		4
.L_51:
        /*005c*/ 	.byte	0x04, 0x1e
        /*005e*/ 	.short	(.L_53 - .L_52)
.L_52:
        /*0060*/ 	.word	0x00000000


	//----- nvinfo : EIATTR_CBANK_PARAM_SIZE
	.align		4
.L_53:
        /*0064*/ 	.byte	0x03, 0x19
        /*0066*/ 	.short	0x0014


	//----- nvinfo : EIATTR_PARAM_CBANK
	.align		4
        /*0068*/ 	.byte	0x04, 0x0a
        /*006a*/ 	.short	(.L_55 - .L_54)
	.align		4
.L_54:
        /*006c*/ 	.word	index@(.nv.constant0._Z7reduce6IiEvPT_PKS0_j)
        /*0070*/ 	.short	0x0380
        /*0072*/ 	.short	0x0014


	//----- nvinfo : EIATTR_SW_WAR
	.align		4
.L_55:
        /*0074*/ 	.byte	0x04, 0x36
        /*0076*/ 	.short	(.L_57 - .L_56)
.L_56:
        /*0078*/ 	.word	0x00000008
.L_57:


//--------------------- .nv.info._Z7reduce5IiEvPT_PKS0_ --------------------------
	.section	.nv.info._Z7reduce5IiEvPT_PKS0_,"",@"SHT_CUDA_INFO"
	.sectionflags	@""
	.align	4


	//----- nvinfo : EIATTR_CUDA_API_VERSION
	.align		4
        /*0000*/ 	.byte	0x04, 0x37
        /*0002*/ 	.short	(.L_59 - .L_58)
.L_58:
        /*0004*/ 	.word	0x00000082


	//----- nvinfo : EIATTR_KPARAM_INFO
	.align		4
.L_59:
        /*0008*/ 	.byte	0x04, 0x17
        /*000a*/ 	.short	(.L_61 - .L_60)
.L_60:
        /*000c*/ 	.word	0x00000000
        /*0010*/ 	.short	0x0001
        /*0012*/ 	.short	0x0008
        /*0014*/ 	.byte	0x00, 0xf5, 0x21, 0x00


	//----- nvinfo : EIATTR_KPARAM_INFO
	.align		4
.L_61:
        /*0018*/ 	.byte	0x04, 0x17
        /*001a*/ 	.short	(.L_63 - .L_62)
.L_62:
        /*001c*/ 	.word	0x00000000
        /*0020*/ 	.short	0x0000
        /*0022*/ 	.short	0x0000
        /*0024*/ 	.byte	0x00, 0xf5, 0x21, 0x00


	//----- nvinfo : EIATTR_SPARSE_MMA_MASK
	.align		4
.L_63:
        /*0028*/ 	.byte	0x03, 0x50
        /*002a*/ 	.short	0x0000


	//----- nvinfo : EIATTR_MAXREG_COUNT
	.align		4
        /*002c*/ 	.byte	0x03, 0x1b
        /*002e*/ 	.short	0x00ff


	//----- nvinfo : EIATTR_NUM_BARRIERS
	.align		4
        /*0030*/ 	.byte	0x02, 0x4c
        /*0032*/ 	.byte	0x01
	.zero		1


	//----- nvinfo : EIATTR_MERCURY_ISA_VERSION
	.align		4
        /*0034*/ 	.byte	0x03, 0x5f
        /*0036*/ 	.short	0x0101


	//----- nvinfo : EIATTR_VRC_CTA_INIT_COUNT
	.align		4
        /*0038*/ 	.byte	0x02, 0x4a
	.zero		1
	.zero		1


	//----- nvinfo : EIATTR_EXIT_INSTR_OFFSETS
	.align		4
        /*003c*/ 	.byte	0x04, 0x1c
        /*003e*/ 	.short	(.L_65 - .L_64)


	//   ....[0]....
.L_64:
        /*0040*/ 	.word	0x00000270


	//   ....[1]....
        /*0044*/ 	.word	0x00000340


	//   ....[2]....
        /*0048*/ 	.word	0x00000390


	//----- nvinfo : EIATTR_CBANK_PARAM_SIZE
	.align		4
.L_65:
        /*004c*/ 	.byte	0x03, 0x19
        /*004e*/ 	.short	0x0010


	//----- nvinfo : EIATTR_PARAM_CBANK
	.align		4
        /*0050*/ 	.byte	0x04, 0x0a
        /*0052*/ 	.short	(.L_67 - .L_66)
	.align		4
.L_66:
        /*0054*/ 	.word	index@(.nv.constant0._Z7reduce5IiEvPT_PKS0_)
        /*0058*/ 	.short	0x0380
        /*005a*/ 	.short	0x0010


	//----- nvinfo : EIATTR_SW_WAR
	.align		4
.L_67:
        /*005c*/ 	.byte	0x04, 0x36
        /*005e*/ 	.short	(.L_69 - .L_68)
.L_68:
        /*0060*/ 	.word	0x00000008
.L_69:


//--------------------- .nv.info._Z7reduce4IiEvPT_PKS0_ --------------------------
	.section	.nv.info._Z7reduce4IiEvPT_PKS0_,"",@"SHT_CUDA_INFO"
	.sectionflags	@""
	.align	4


	//----- nvinfo : EIATTR_CUDA_API_VERSION
	.align		4
        /*0000*/ 	.byte	0x04, 0x37
        /*0002*/ 	.short	(.L_71 - .L_70)
.L_70:
        /*0004*/ 	.word	0x00000082


	//----- nvinfo : EIATTR_KPARAM_INFO
	.align		4
.L_71:
        /*0008*/ 	.byte	0x04, 0x17
        /*000a*/ 	.short	(.L_73 - .L_72)
.L_72:
        /*000c*/ 	.word	0x00000000
        /*0010*/ 	.short	0x0001
        /*0012*/ 	.short	0x0008
        /*0014*/ 	.byte	0x00, 0xf5, 0x21, 0x00


	//----- nvinfo : EIATTR_KPARAM_INFO
	.align		4
.L_73:
        /*0018*/ 	.byte	0x04, 0x17
        /*001a*/ 	.short	(.L_75 - .L_74)
.L_74:
        /*001c*/ 	.word	0x00000000
        /*0020*/ 	.short	0x0000
        /*0022*/ 	.short	0x0000
        /*0024*/ 	.byte	0x00, 0xf5, 0x21, 0x00


	//----- nvinfo : EIATTR_SPARSE_MMA_MASK
	.align		4
.L_75:
        /*0028*/ 	.byte	0x03, 0x50
        /*002a*/ 	.short	0x0000


	//----- nvinfo : EIATTR_MAXREG_COUNT
	.align		4
        /*002c*/ 	.byte	0x03, 0x1b
        /*002e*/ 	.short	0x00ff


	//----- nvinfo : EIATTR_NUM_BARRIERS
	.align		4
        /*0030*/ 	.byte	0x02, 0x4c
        /*0032*/ 	.byte	0x01
	.zero		1


	//----- nvinfo : EIATTR_MERCURY_ISA_VERSION
	.align		4
        /*0034*/ 	.byte	0x03, 0x5f
        /*0036*/ 	.short	0x0101


	//----- nvinfo : EIATTR_VRC_CTA_INIT_COUNT
	.align		4
        /*0038*/ 	.byte	0x02, 0x4a
	.zero		1
	.zero		1


	//----- nvinfo : EIATTR_EXIT_INSTR_OFFSETS
	.align		4
        /*003c*/ 	.byte	0x04, 0x1c
        /*003e*/ 	.short	(.L_77 - .L_76)


	//   ....[0]....
.L_76:
        /*0040*/ 	.word	0x00000230


	//   ....[1]....
        /*0044*/ 	.word	0x00000300


	//   ....[2]....
        /*0048*/ 	.word	0x00000380


	//----- nvinfo : EIATTR_CBANK_PARAM_SIZE
	.align		4
.L_77:
        /*004c*/ 	.byte	0x03, 0x19
        /*004e*/ 	.short	0x0010


	//----- nvinfo : EIATTR_PARAM_CBANK
	.align		4
        /*0050*/ 	.byte	0x04, 0x0a
        /*0052*/ 	.short	(.L_79 - .L_78)
	.align		4
.L_78:
        /*0054*/ 	.word	index@(.nv.constant0._Z7reduce4IiEvPT_PKS0_)
        /*0058*/ 	.short	0x0380
        /*005a*/ 	.short	0x0010


	//----- nvinfo : EIATTR_SW_WAR
	.align		4
.L_79:
        /*005c*/ 	.byte	0x04, 0x36
        /*005e*/ 	.short	(.L_81 - .L_80)
.L_80:
        /*0060*/ 	.word	0x00000008
.L_81:


//--------------------- .nv.info._Z7reduce3IiEvPT_PKS0_ --------------------------
	.section	.nv.info._Z7reduce3IiEvPT_PKS0_,"",@"SHT_CUDA_INFO"
	.sectionflags	@""
	.align	4


	//----- nvinfo : EIATTR_CUDA_API_VERSION
	.align		4
        /*0000*/ 	.byte	0x04, 0x37
        /*0002*/ 	.short	(.L_83 - .L_82)
.L_82:
        /*0004*/ 	.word	0x00000082


	//----- nvinfo : EIATTR_KPARAM_INFO
	.align		4
.L_83:
        /*0008*/ 	.byte	0x04, 0x17
        /*000a*/ 	.short	(.L_85 - .L_84)
.L_84:
        /*000c*/ 	.word	0x00000000
        /*0010*/ 	.short	0x0001
        /*0012*/ 	.short	0x0008
        /*0014*/ 	.byte	0x00, 0xf5, 0x21, 0x00


	//----- nvinfo : EIATTR_KPARAM_INFO
	.align		4
.L_85:
        /*0018*/ 	.byte	0x04, 0x17
        /*001a*/ 	.short	(.L_87 - .L_86)
.L_86:
        /*001c*/ 	.word	0x00000000
        /*0020*/ 	.short	0x0000
        /*0022*/ 	.short	0x0000
        /*0024*/ 	.byte	0x00, 0xf5, 0x21, 0x00


	//----- nvinfo : EIATTR_SPARSE_MMA_MASK
	.align		4
.L_87:
        /*0028*/ 	.byte	0x03, 0x50
        /*002a*/ 	.short	0x0000


	//----- nvinfo : EIATTR_MAXREG_COUNT
	.align		4
        /*002c*/ 	.byte	0x03, 0x1b
        /*002e*/ 	.short	0x00ff


	//----- nvinfo : EIATTR_NUM_BARRIERS
	.align		4
        /*0030*/ 	.byte	0x02, 0x4c
        /*0032*/ 	.byte	0x01
	.zero		1


	//----- nvinfo : EIATTR_MERCURY_ISA_VERSION
	.align		4
        /*0034*/ 	.byte	0x03, 0x5f
        /*0036*/ 	.short	0x0101


	//----- nvinfo : EIATTR_VRC_CTA_INIT_COUNT
	.align		4
        /*0038*/ 	.byte	0x02, 0x4a
	.zero		1
	.zero		1


	//----- nvinfo : EIATTR_EXIT_INSTR_OFFSETS
	.align		4
        /*003c*/ 	.byte	0x04, 0x1c
        /*003e*/ 	.short	(.L_89 - .L_88)


	//   ....[0]....
.L_88:
        /*0040*/ 	.word	0x00000230


	//   ....[1]....
        /*0044*/ 	.word	0x000002b0


	//----- nvinfo : EIATTR_CBANK_PARAM_SIZE
	.align		4
.L_89:
        /*0048*/ 	.byte	0x03, 0x19
        /*004a*/ 	.short	0x0010


	//----- nvinfo : EIATTR_PARAM_CBANK
	.align		4
        /*004c*/ 	.byte	0x04, 0x0a
        /*004e*/ 	.short	(.L_91 - .L_90)
	.align		4
.L_90:
        /*0050*/ 	.word	index@(.nv.constant0._Z7reduce3IiEvPT_PKS0_)
        /*0054*/ 	.short	0x0380
        /*0056*/ 	.short	0x0010


	//----- nvinfo : EIATTR_SW_WAR
	.align		4
.L_91:
        /*0058*/ 	.byte	0x04, 0x36
        /*005a*/ 	.short	(.L_93 - .L_92)
.L_92:
        /*005c*/ 	.word	0x00000008
.L_93:


//--------------------- .nv.info._Z7reduce2IiEvPT_PKS0_ --------------------------
	.section	.nv.info._Z7reduce2IiEvPT_PKS0_,"",@"SHT_CUDA_INFO"
	.sectionflags	@""
	.align	4


	//----- nvinfo : EIATTR_CUDA_API_VERSION
	.align		4
        /*0000*/ 	.byte	0x04, 0x37
        /*0002*/ 	.short	(.L_95 - .L_94)
.L_94:
        /*0004*/ 	.word	0x00000082


	//----- nvinfo : EIATTR_KPARAM_INFO
	.align		4
.L_95:
        /*0008*/ 	.byte	0x04, 0x17
        /*000a*/ 	.short	(.L_97 - .L_96)
.L_96:
        /*000c*/ 	.word	0x00000000
        /*0010*/ 	.short	0x0001
        /*0012*/ 	.short	0x0008
        /*0014*/ 	.byte	0x00, 0xf5, 0x21, 0x00


	//----- nvinfo : EIATTR_KPARAM_INFO
	.align		4
.L_97:
        /*0018*/ 	.byte	0x04, 0x17
        /*001a*/ 	.short	(.L_99 - .L_98)
.L_98:
        /*001c*/ 	.word	0x00000000
        /*0020*/ 	.short	0x0000
        /*0022*/ 	.short	0x0000
        /*0024*/ 	.byte	0x00, 0xf5, 0x21, 0x00


	//----- nvinfo : EIATTR_SPARSE_MMA_MASK
	.align		4
.L_99:
        /*0028*/ 	.byte	0x03, 0x50
        /*002a*/ 	.short	0x0000


	//----- nvinfo : EIATTR_MAXREG_COUNT
	.align		4
        /*002c*/ 	.byte	0x03, 0x1b
        /*002e*/ 	.short	0x00ff


	//----- nvinfo : EIATTR_NUM_BARRIERS
	.align		4
        /*0030*/ 	.byte	0x02, 0x4c
        /*0032*/ 	.byte	0x01
	.zero		1


	//----- nvinfo : EIATTR_MERCURY_ISA_VERSION
	.align		4
        /*0034*/ 	.byte	0x03, 0x5f
        /*0036*/ 	.short	0x0101


	//----- nvinfo : EIATTR_VRC_CTA_INIT_COUNT
	.align		4
        /*0038*/ 	.byte	0x02, 0x4a
	.zero		1
	.zero		1


	//----- nvinfo : EIATTR_EXIT_INSTR_OFFSETS
	.align		4
        /*003c*/ 	.byte	0x04, 0x1c
        /*003e*/ 	.short	(.L_101 - .L_100)


	//   ....[0]....
.L_100:
        /*0040*/ 	.word	0x000001e0


	//   ....[1]....
        /*0044*/ 	.word	0x00000260


	//----- nvinfo : EIATTR_CBANK_PARAM_SIZE
	.align		4
.L_101:
        /*0048*/ 	.byte	0x03, 0x19
        /*004a*/ 	.short	0x0010


	//----- nvinfo : EIATTR_PARAM_CBANK
	.align		4
        /*004c*/ 	.byte	0x04, 0x0a
        /*004e*/ 	.short	(.L_103 - .L_102)
	.align		4
.L_102:
        /*0050*/ 	.word	index@(.nv.constant0._Z7reduce2IiEvPT_PKS0_)
        /*0054*/ 	.short	0x0380
        /*0056*/ 	.short	0x0010


	//----- nvinfo : EIATTR_SW_WAR
	.align		4
.L_103:
        /*0058*/ 	.byte	0x04, 0x36
        /*005a*/ 	.short	(.L_105 - .L_104)
.L_104:
        /*005c*/ 	.word	0x00000008
.L_105:


//--------------------- .nv.info._Z7reduce1IiEvPT_PKS0_ --------------------------
	.section	.nv.info._Z7reduce1IiEvPT_PKS0_,"",@"SHT_CUDA_INFO"
	.sectionflags	@""
	.align	4


	//----- nvinfo : EIATTR_CUDA_API_VERSION
	.align		4
        /*0000*/ 	.byte	0x04, 0x37
        /*0002*/ 	.short	(.L_107 - .L_106)
.L_106:
        /*0004*/ 	.word	0x00000082


	//----- nvinfo : EIATTR_KPARAM_INFO
	.align		4
.L_107:
        /*0008*/ 	.byte	0x04, 0x17
        /*000a*/ 	.short	(.L_109 - .L_108)
.L_108:
        /*000c*/ 	.word	0x00000000
        /*0010*/ 	.short	0x0001
        /*0012*/ 	.short	0x0008
        /*0014*/ 	.byte	0x00, 0xf5, 0x21, 0x00


	//----- nvinfo : EIATTR_KPARAM_INFO
	.align		4
.L_109:
        /*0018*/ 	.byte	0x04, 0x17
        /*001a*/ 	.short	(.L_111 - .L_110)
.L_110:
        /*001c*/ 	.word	0x00000000
        /*0020*/ 	.short	0x0000
        /*0022*/ 	.short	0x0000
        /*0024*/ 	.byte	0x00, 0xf5, 0x21, 0x00


	//----- nvinfo : EIATTR_SPARSE_MMA_MASK
	.align		4
.L_111:
        /*0028*/ 	.byte	0x03, 0x50
        /*002a*/ 	.short	0x0000


	//----- nvinfo : EIATTR_MAXREG_COUNT
	.align		4
        /*002c*/ 	.byte	0x03, 0x1b
        /*002e*/ 	.short	0x00ff


	//----- nvinfo : EIATTR_NUM_BARRIERS
	.align		4
        /*0030*/ 	.byte	0x02, 0x4c
        /*0032*/ 	.byte	0x01
	.zero		1


	//----- nvinfo : EIATTR_MERCURY_ISA_VERSION
	.align		4
        /*0034*/ 	.byte	0x03, 0x5f
        /*0036*/ 	.short	0x0101


	//----- nvinfo : EIATTR_VRC_CTA_INIT_COUNT
	.align		4
        /*0038*/ 	.byte	0x02, 0x4a
	.zero		1
	.zero		1


	//----- nvinfo : EIATTR_EXIT_INSTR_OFFSETS
	.align		4
        /*003c*/ 	.byte	0x04, 0x1c
        /*003e*/ 	.short	(.L_113 - .L_112)


	//   ....[0]....
.L_112:
        /*0040*/ 	.word	0x00000210


	//   ....[1]....
        /*0044*/ 	.word	0x00000290


	//----- nvinfo : EIATTR_CBANK_PARAM_SIZE
	.align		4
.L_113:
        /*0048*/ 	.byte	0x03, 0x19
        /*004a*/ 	.short	0x0010


	//----- nvinfo : EIATTR_PARAM_CBANK
	.align		4
        /*004c*/ 	.byte	0x04, 0x0a
        /*004e*/ 	.short	(.L_115 - .L_114)
	.align		4
.L_114:
        /*0050*/ 	.word	index@(.nv.constant0._Z7reduce1IiEvPT_PKS0_)
        /*0054*/ 	.short	0x0380
        /*0056*/ 	.short	0x0010


	//----- nvinfo : EIATTR_SW_WAR
	.align		4
.L_115:
        /*0058*/ 	.byte	0x04, 0x36
        /*005a*/ 	.short	(.L_117 - .L_116)
.L_116:
        /*005c*/ 	.word	0x00000008
.L_117:


//--------------------- .nv.info._Z7reduce0IiEvPT_PKS0_ --------------------------
	.section	.nv.info._Z7reduce0IiEvPT_PKS0_,"",@"SHT_CUDA_INFO"
	.sectionflags	@""
	.align	4


	//----- nvinfo : EIATTR_CUDA_API_VERSION
	.align		4
        /*0000*/ 	.byte	0x04, 0x37
        /*0002*/ 	.short	(.L_119 - .L_118)
.L_118:
        /*0004*/ 	.word	0x00000082


	//----- nvinfo : EIATTR_KPARAM_INFO
	.align		4
.L_119:
        /*0008*/ 	.byte	0x04, 0x17
        /*000a*/ 	.short	(.L_121 - .L_120)
.L_120:
        /*000c*/ 	.word	0x00000000
        /*0010*/ 	.short	0x0001
        /*0012*/ 	.short	0x0008
        /*0014*/ 	.byte	0x00, 0xf5, 0x21, 0x00


	//----- nvinfo : EIATTR_KPARAM_INFO
	.align		4
.L_121:
        /*0018*/ 	.byte	0x04, 0x17
        /*001a*/ 	.short	(.L_123 - .L_122)
.L_122:
        /*001c*/ 	.word	0x00000000
        /*0020*/ 	.short	0x0000
        /*0022*/ 	.short	0x0000
        /*0024*/ 	.byte	0x00, 0xf5, 0x21, 0x00


	//----- nvinfo : EIATTR_SPARSE_MMA_MASK
	.align		4
.L_123:
        /*0028*/ 	.byte	0x03, 0x50
        /*002a*/ 	.short	0x0000


	//----- nvinfo : EIATTR_MAXREG_COUNT
	.align		4
        /*002c*/ 	.byte	0x03, 0x1b
        /*002e*/ 	.short	0x00ff


	//----- nvinfo : EIATTR_NUM_BARRIERS
	.align		4
        /*0030*/ 	.byte	0x02, 0x4c
        /*0032*/ 	.byte	0x01
	.zero		1


	//----- nvinfo : EIATTR_MERCURY_ISA_VERSION
	.align		4
        /*0034*/ 	.byte	0x03, 0x5f
        /*0036*/ 	.short	0x0101


	//----- nvinfo : EIATTR_VRC_CTA_INIT_COUNT
	.align		4
        /*0038*/ 	.byte	0x02, 0x4a
	.zero		1
	.zero		1


	//----- nvinfo : EIATTR_EXIT_INSTR_OFFSETS
	.align		4
        /*003c*/ 	.byte	0x04, 0x1c
        /*003e*/ 	.short	(.L_125 - .L_124)


	//   ....[0]....
.L_124:
        /*0040*/ 	.word	0x000001f0


	//   ....[1]....
        /*0044*/ 	.word	0x00000270


	//----- nvinfo : EIATTR_CBANK_PARAM_SIZE
	.align		4
.L_125:
        /*0048*/ 	.byte	0x03, 0x19
        /*004a*/ 	.short	0x0010


	//----- nvinfo : EIATTR_PARAM_CBANK
	.align		4
        /*004c*/ 	.byte	0x04, 0x0a
        /*004e*/ 	.short	(.L_127 - .L_126)
	.align		4
.L_126:
        /*0050*/ 	.word	index@(.nv.constant0._Z7reduce0IiEvPT_PKS0_)
        /*0054*/ 	.short	0x0380
        /*0056*/ 	.short	0x0010


	//----- nvinfo : EIATTR_SW_WAR
	.align		4
.L_127:
        /*0058*/ 	.byte	0x04, 0x36
        /*005a*/ 	.short	(.L_129 - .L_128)
.L_128:
        /*005c*/ 	.word	0x00000008
.L_129:


//--------------------- .nv.callgraph             --------------------------
	.section	.nv.callgraph,"",@"SHT_CUDA_CALLGRAPH"
	.align	4
	.sectionentsize	8
	.align		4
        /*0000*/ 	.word	0x00000000
	.align		4
        /*0004*/ 	.word	0xffffffff
	.align		4
        /*0008*/ 	.word	0x00000000
	.align		4
        /*000c*/ 	.word	0xfffffffe
	.align		4
        /*0010*/ 	.word	0x00000000
	.align		4
        /*0014*/ 	.word	0xfffffffd
	.align		4
        /*0018*/ 	.word	0x00000000
	.align		4
        /*001c*/ 	.word	0xfffffffc


//--------------------- .text._Z7reduce6IiEvPT_PKS0_j --------------------------
	.section	.text._Z7reduce6IiEvPT_PKS0_j,"ax",@progbits
	.align	128
        .global         _Z7reduce6IiEvPT_PKS0_j
        .type           _Z7reduce6IiEvPT_PKS0_j,@function
        .size           _Z7reduce6IiEvPT_PKS0_j,(.L_x_21 - _Z7reduce6IiEvPT_PKS0_j)
        .other          _Z7reduce6IiEvPT_PKS0_j,@"STO_CUDA_ENTRY STV_DEFAULT"
_Z7reduce6IiEvPT_PKS0_j:
.text._Z7reduce6IiEvPT_PKS0_j:
[----:B------:R-:W-:Y:S01]  /*0000*/  LDC R1, c[0x0][0x37c] ;  /* 0x0000df00ff017b82 */ /* 0x000fe20000000800 */
[----:B------:R-:W0:Y:S07]  /*0010*/  S2R R3, SR_TID.X ;  /* 0x0000000000037919 */ /* 0x000e2e0000002100 */
[----:B------:R-:W1:Y:S01]  /*0020*/  S2UR UR5, SR_CgaCtaId ;  /* 0x00000000000579c3 */ /* 0x000e620000008800 */
[----:B------:R-:W2:Y:S01]  /*0030*/  LDCU UR8, c[0x0][0x360] ;  /* 0x00006c00ff0877ac */ /* 0x000ea20008000800 */
[----:B------:R-:W-:Y:S01]  /*0040*/  BSSY.RECONVERGENT B0, `(.L_x_0) ;  /* 0x000001d000007945 */ /* 0x000fe20003800200 */
[----:B------:R-:W3:Y:S01]  /*0050*/  S2R R0, SR_CTAID.X ;  /* 0x0000000000007919 */ /* 0x000ee20000002500 */
[----:B------:R-:W-:Y:S01]  /*0060*/  UMOV UR4, 0x400 ;  /* 0x0000040000047882 */ /* 0x000fe20000000000 */
[----:B------:R-:W4:Y:S01]  /*0070*/  LDCU UR9, c[0x0][0x390] ;  /* 0x00007200ff0977ac */ /* 0x000f220008000800 */
[----:B------:R-:W0:Y:S01]  /*0080*/  LDCU.64 UR6, c[0x0][0x358] ;  /* 0x00006b00ff0677ac */ /* 0x000e220008000a00 */
[----:B-1----:R-:W-:-:S02]  /*0090*/  ULEA UR4, UR5, UR4, 0x18 ;  /* 0x0000000405047291 */ /* 0x002fc4000f8ec0ff */
[----:B--2---:R-:W-:-:S04]  /*00a0*/  USHF.L.U32 UR5, UR8, 0x1, URZ ;  /* 0x0000000108057899 */ /* 0x004fc800080006ff */
[----:B0-----:R-:W-:Y:S02]  /*00b0*/  LEA R2, R3, UR4, 0x2 ;  /* 0x0000000403027c11 */ /* 0x001fe4000f8e10ff */
[----:B---3--:R-:W-:-:S03]  /*00c0*/  IMAD R4, R0, UR5, R3 ;  /* 0x0000000500047c24 */ /* 0x008fc6000f8e0203 */
[----:B------:R0:W-:Y:S02]  /*00d0*/  STS [R2], RZ ;  /* 0x000000ff02007388 */ /* 0x0001e40000000800 */
[----:B----4-:R-:W-:-:S13]  /*00e0*/  ISETP.GE.U32.AND P0, PT, R4, UR9, PT ;  /* 0x0000000904007c0c */ /* 0x010fda000bf06070 */
[----:B0-----:R-:W-:Y:S05]  /*00f0*/  @P0 BRA `(.L_x_1) ;  /* 0x0000000000440947 */ /* 0x001fea0003800000 */
[----:B------:R-:W0:Y:S01]  /*0100*/  LDC R10, c[0x0][0x370] ;  /* 0x0000dc00ff0a7b82 */ /* 0x000e220000000800 */
[----:B------:R-:W-:Y:S01]  /*0110*/  BSSY.RECONVERGENT B1, `(.L_x_2) ;  /* 0x000000e000017945 */ /* 0x000fe20003800200 */
[----:B------:R-:W-:Y:S02]  /*0120*/  IMAD.MOV.U32 R11, RZ, RZ, R4 ;  /* 0x000000ffff0b7224 */ /* 0x000fe400078e0004 */
[----:B------:R-:W-:-:S04]  /*0130*/  IMAD.MOV.U32 R13, RZ, RZ, RZ ;  /* 0x000000ffff0d7224 */ /* 0x000fc800078e00ff */
[----:B------:R-:W1:Y:S01]  /*0140*/  LDC.64 R8, c[0x0][0x388] ;  /* 0x0000e200ff087b82 */ /* 0x000e620000000a00 */
[----:B0-----:R-:W-:-:S07]  /*0150*/  IMAD R10, R10, UR5, RZ ;  /* 0x000000050a0a7c24 */ /* 0x001fce000f8e02ff */
.L_x_3:
[C---:B------:R-:W-:Y:S02]  /*0160*/  VIADD R7, R11.reuse, UR8 ;  /* 0x000000080b077c36 */ /* 0x040fe40008000000 */
[----:B-1----:R-:W-:-:S04]  /*0170*/  IMAD.WIDE R4, R11, 0x4, R8 ;  /* 0x000000040b047825 */ /* 0x002fc800078e0208 */
[----:B------:R-:W-:Y:S02]  /*0180*/  IMAD.WIDE.U32 R6, R7, 0x4, R8 ;  /* 0x0000000407067825 */ /* 0x000fe400078e0008 */
[----:B------:R-:W2:Y:S04]  /*0190*/  LDG.E R4, desc[UR6][R4.64] ;  /* 0x0000000604047981 */ /* 0x000ea8000c1e1900 */
[----:B------:R-:W2:Y:S01]  /*01a0*/  LDG.E R6, desc[UR6][R6.64] ;  /* 0x0000000606067981 */ /* 0x000ea2000c1e1900 */
[----:B------:R-:W-:-:S05]  /*01b0*/  IMAD.IADD R11, R10, 0x1, R11 ;  /* 0x000000010a0b7824 */ /* 0x000fca00078e020b */
[----:B------:R-:W-:Y:S02]  /*01c0*/  ISETP.GE.U32.AND P0, PT, R11, UR9, PT ;  /* 0x000000090b007c0c */ /* 0x000fe4000bf06070 */
[----:B--2---:R-:W-:-:S11]  /*01d0*/  IADD3 R13, PT, PT, R13, R6, R4 ;  /* 0x000000060d0d7210 */ /* 0x004fd60007ffe004 */
[----:B------:R-:W-:Y:S05]  /*01e0*/  @!P0 BRA `(.L_x_3) ;  /* 0xfffffffc00dc8947 */ /* 0x000fea000383ffff */
[----:B------:R-:W-:Y:S05]  /*01f0*/  BSYNC.RECONVERGENT B1 ;  /* 0x0000000000017941 */ /* 0x000fea0003800200 */
.L_x_2:
[----:B------:R0:W-:Y:S02]  /*0200*/  STS [R2], R13 ;  /* 0x0000000d02007388 */ /* 0x0001e40000000800 */
.L_x_1:
[----:B------:R-:W-:Y:S05]  /*0210*/  BSYNC.RECONVERGENT B0 ;  /* 0x0000000000007941 */ /* 0x000fea0003800200 */
.L_x_0:
[----:B------:R-:W-:Y:S01]  /*0220*/  BAR.SYNC.DEFER_BLOCKING 0x0 ;  /* 0x0000000000007b1d */ /* 0x000fe20000010000 */
[C---:B------:R-:W-:Y:S02]  /*0230*/  ISETP.GT.U32.AND P1, PT, R3.reuse, 0xff, PT ;  /* 0x000000ff0300780c */ /* 0x040fe40003f24070 */
[----:B------:R-:W-:-:S11]  /*0240*/  ISETP.GT.U32.AND P0, PT, R3, 0x7f, PT ;  /* 0x0000007f0300780c */ /* 0x000fd60003f04070 */
[----:B------:R-:W-:Y:S04]  /*0250*/  @!P1 LDS R4, [R2+0x400] ;  /* 0x0004000002049984 */ /* 0x000fe80000000800 */
[----:B------:R-:W1:Y:S02]  /*0260*/  @!P1 LDS R5, [R2] ;  /* 0x0000000002059984 */ /* 0x000e640000000800 */
[----:B-1----:R-:W-:-:S05]  /*0270*/  @!P1 IMAD.IADD R5, R4, 0x1, R5 ;  /* 0x0000000104059824 */ /* 0x002fca00078e0205 */
[----:B------:R-:W-:Y:S01]  /*0280*/  @!P1 STS [R2], R5 ;  /* 0x0000000502009388 */ /* 0x000fe20000000800 */
[----:B------:R-:W-:Y:S01]  /*0290*/  BAR.SYNC.DEFER_BLOCKING 0x0 ;  /* 0x0000000000007b1d */ /* 0x000fe20000010000 */
[----:B------:R-:W-:-:S05]  /*02a0*/  ISETP.GT.U32.AND P1, PT, R3, 0x3f, PT ;  /* 0x0000003f0300780c */ /* 0x000fca0003f24070 */
        /* <DEDUP_REMOVED lines=9> */
[----:B------:R1:W-:Y:S01]  /*0340*/  @!P1 STS [R2], R9 ;  /* 0x0000000902009388 */ /* 0x0003e20000000800 */
[----:B------:R-:W-:Y:S06]  /*0350*/  BAR.SYNC.DEFER_BLOCKING 0x0 ;  /* 0x0000000000007b1d */ /* 0x000fec0000010000 */
[----:B------:R-:W-:Y:S05]  /*0360*/  @P0 EXIT ;  /* 0x000000000000094d */ /* 0x000fea0003800000 */
[----:B------:R-:W-:Y:S01]  /*0370*/  LDS R4, [R2+0x80] ;  /* 0x0000800002047984 */ /* 0x000fe20000000800 */
[----:B------:R-:W-:-:S03]  /*0380*/  ISETP.NE.AND P0, PT, R3, RZ, PT ;  /* 0x000000ff0300720c */ /* 0x000fc60003f05270 */
[----:B------:R-:W-:Y:S04]  /*0390*/  LDS R5, [R2] ;  /* 0x0000000002057984 */ /* 0x000fe80000000800 */
[----:B------:R-:W2:Y:S04]  /*03a0*/  LDS R6, [R2+0x40] ;  /* 0x0000400002067984 */ /* 0x000ea80000000800 */
[----:B------:R-:W-:Y:S04]  /*03b0*/  LDS R7, [R2+0x20] ;  /* 0x0000200002077984 */ /* 0x000fe80000000800 */
[----:B------:R-:W3:Y:S04]  /*03c0*/  LDS R8, [R2+0x10] ;  /* 0x0000100002087984 */ /* 0x000ee80000000800 */
[----:B-1----:R-:W-:Y:S04]  /*03d0*/  LDS R9, [R2+0x8] ;  /* 0x0000080002097984 */ /* 0x002fe80000000800 */
[----:B------:R-:W1:Y:S01]  /*03e0*/  LDS R10, [R2+0x4] ;  /* 0x00000400020a7984 */ /* 0x000e620000000800 */
[----:B--2---:R-:W-:-:S04]  /*03f0*/  IADD3 R4, PT, PT, R6, R5, R4 ;  /* 0x0000000506047210 */ /* 0x004fc80007ffe004 */
[----:B---3--:R-:W-:-:S04]  /*0400*/  IADD3 R4, PT, PT, R8, R7, R4 ;  /* 0x0000000708047210 */ /* 0x008fc80007ffe004 */
[----:B-1----:R-:W-:-:S05]  /*0410*/  IADD3 R9, PT, PT, R10, R9, R4 ;  /* 0x000000090a097210 */ /* 0x002fca0007ffe004 */
[----:B------:R1:W-:Y:S01]  /*0420*/  STS [R2], R9 ;  /* 0x0000000902007388 */ /* 0x0003e20000000800 */
[----:B------:R-:W-:Y:S05]  /*0430*/  @P0 EXIT ;  /* 0x000000000000094d */ /* 0x000fea0003800000 */
[----:B------:R-:W2:Y:S01]  /*0440*/  LDS R5, [UR4] ;  /* 0x00000004ff057984 */ /* 0x000ea20008000800 */
[----:B01----:R-:W0:Y:S02]  /*0450*/  LDC.64 R2, c[0x0][0x380] ;  /* 0x0000e000ff027b82 */ /* 0x003e240000000a00 */
[----:B0-----:R-:W-:-:S05]  /*0460*/  IMAD.WIDE.U32 R2, R0, 0x4, R2 ;  /* 0x0000000400027825 */ /* 0x001fca00078e0002 */
[----:B--2---:R-:W-:Y:S01]  /*0470*/  STG.E desc[UR6][R2.64], R5 ;  /* 0x0000000502007986 */ /* 0x004fe2000c101906 */
[----:B------:R-:W-:Y:S05]  /*0480*/  EXIT ;  /* 0x000000000000794d */ /* 0x000fea0003800000 */
.L_x_4:
[----:B------:R-:W-:-:S00]  /*0490*/  BRA `(.L_x_4) ;  /* 0xfffffffc00fc7947 */ /* 0x000fc0000383ffff */
[----:B------:R-:W-:-:S00]  /*04a0*/  NOP ;  /* 0x0000000000007918 */ /* 0x000fc00000000000 */
        /* <DEDUP_REMOVED lines=13> */
.L_x_21:


//--------------------- .text._Z7reduce5IiEvPT_PKS0_ --------------------------
	.section	.text._Z7reduce5IiEvPT_PKS0_,"ax",@progbits
	.align	128
        .global         _Z7reduce5IiEvPT_PKS0_
        .type           _Z7reduce5IiEvPT_PKS0_,@function
        .size           _Z7reduce5IiEvPT_PKS0_,(.L_x_22 - _Z7reduce5IiEvPT_PKS0_)
        .other          _Z7reduce5IiEvPT_PKS0_,@"STO_CUDA_ENTRY STV_DEFAULT"
_Z7reduce5IiEvPT_PKS0_:
.text._Z7reduce5IiEvPT_PKS0_:
[----:B------:R-:W-:Y:S01]  /*0000*/  LDC R1, c[0x0][0x37c] ;  /* 0x0000df00ff017b82 */ /* 0x000fe20000000800 */
[----:B------:R-:W0:Y:S01]  /*0010*/  S2R R0, SR_CTAID.X ;  /* 0x0000000000007919 */ /* 0x000e220000002500 */
[----:B------:R-:W0:Y:S06]  /*0020*/  LDCU UR4, c[0x0][0x360] ;  /* 0x00006c00ff0477ac */ /* 0x000e2c0008000800 */
[----:B------:R-:W1:Y:S01]  /*0030*/  LDC.64 R6, c[0x0][0x388] ;  /* 0x0000e200ff067b82 */ /* 0x000e620000000a00 */
[----:B------:R-:W2:Y:S01]  /*0040*/  S2R R2, SR_TID.X ;  /* 0x0000000000027919 */ /* 0x000ea20000002100 */
[----:B------:R-:W3:Y:S01]  /*0050*/  LDCU.64 UR6, c[0x0][0x358] ;  /* 0x00006b00ff0677ac */ /* 0x000ee20008000a00 */
[----:B0-----:R-:W-:-:S04]  /*0060*/  IMAD R3, R0, UR4, RZ ;  /* 0x0000000400037c24 */ /* 0x001fc8000f8e02ff */
[----:B--2---:R-:W-:-:S04]  /*0070*/  IMAD R3, R3, 0x2, R2 ;  /* 0x0000000203037824 */ /* 0x004fc800078e0202 */
[C---:B------:R-:W-:Y:S02]  /*0080*/  VIADD R9, R3.reuse, UR4 ;  /* 0x0000000403097c36 */ /* 0x040fe40008000000 */
[----:B-1----:R-:W-:-:S04]  /*0090*/  IMAD.WIDE R4, R3, 0x4, R6 ;  /* 0x0000000403047825 */ /* 0x002fc800078e0206 */
[----:B------:R-:W-:Y:S02]  /*00a0*/  IMAD.WIDE.U32 R6, R9, 0x4, R6 ;  /* 0x0000000409067825 */ /* 0x000fe400078e0006 */
[----:B---3--:R-:W2:Y:S04]  /*00b0*/  LDG.E R4, desc[UR6][R4.64] ;  /* 0x0000000604047981 */ /* 0x008ea8000c1e1900 */
[----:B------:R-:W2:Y:S01]  /*00c0*/  LDG.E R7, desc[UR6][R6.64] ;  /* 0x0000000606077981 */ /* 0x000ea2000c1e1900 */
[----:B------:R-:W0:Y:S01]  /*00d0*/  S2UR UR5, SR_CgaCtaId ;  /* 0x00000000000579c3 */ /* 0x000e220000008800 */
[----:B------:R-:W-:Y:S01]  /*00e0*/  UMOV UR4, 0x400 ;  /* 0x0000040000047882 */ /* 0x000fe20000000000 */
[C---:B------:R-:W-:Y:S02]  /*00f0*/  ISETP.GT.U32.AND P1, PT, R2.reuse, 0xff, PT ;  /* 0x000000ff0200780c */ /* 0x040fe40003f24070 */
[----:B------:R-:W-:Y:S01]  /*0100*/  ISETP.GT.U32.AND P0, PT, R2, 0x7f, PT ;  /* 0x0000007f0200780c */ /* 0x000fe20003f04070 */
[----:B0-----:R-:W-:-:S06]  /*0110*/  ULEA UR4, UR5, UR4, 0x18 ;  /* 0x0000000405047291 */ /* 0x001fcc000f8ec0ff */
[----:B------:R-:W-:Y:S01]  /*0120*/  LEA R8, R2, UR4, 0x2 ;  /* 0x0000000402087c11 */ /* 0x000fe2000f8e10ff */
[----:B--2---:R-:W-:-:S05]  /*0130*/  IMAD.IADD R3, R4, 0x1, R7 ;  /* 0x0000000104037824 */ /* 0x004fca00078e0207 */
[----:B------:R-:W-:Y:S01]  /*0140*/  STS [R8], R3 ;  /* 0x0000000308007388 */ /* 0x000fe20000000800 */
[----:B------:R-:W-:Y:S06]  /*0150*/  BAR.SYNC.DEFER_BLOCKING 0x0 ;  /* 0x0000000000007b1d */ /* 0x000fec0000010000 */
[----:B------:R-:W-:Y:S04]  /*0160*/  @!P1 LDS R9, [R8+0x400] ;  /* 0x0004000008099984 */ /* 0x000fe80000000800 */
[----:B------:R-:W0:Y:S02]  /*0170*/  @!P1 LDS R4, [R8] ;  /* 0x0000000008049984 */ /* 0x000e240000000800 */
[----:B0-----:R-:W-:-:S05]  /*0180*/  @!P1 IADD3 R9, PT, PT, R9, R4, RZ ;  /* 0x0000000409099210 */ /* 0x001fca0007ffe0ff */
[----:B------:R-:W-:Y:S01]  /*0190*/  @!P1 STS [R8], R9 ;  /* 0x0000000908009388 */ /* 0x000fe20000000800 */
[----:B------:R-:W-:Y:S01]  /*01a0*/  BAR.SYNC.DEFER_BLOCKING 0x0 ;  /* 0x0000000000007b1d */ /* 0x000fe20000010000 */
[----:B------:R-:W-:-:S05]  /*01b0*/  ISETP.GT.U32.AND P1, PT, R2, 0x3f, PT ;  /* 0x0000003f0200780c */ /* 0x000fca0003f24070 */
[----:B------:R-:W-:Y:S04]  /*01c0*/  @!P0 LDS R4, [R8+0x200] ;  /* 0x0002000008048984 */ /* 0x000fe80000000800 */
[----:B------:R-:W0:Y:S02]  /*01d0*/  @!P0 LDS R5, [R8] ;  /* 0x0000000008058984 */ /* 0x000e240000000800 */
[----:B0-----:R-:W-:-:S05]  /*01e0*/  @!P0 IMAD.IADD R5, R4, 0x1, R5 ;  /* 0x0000000104058824 */ /* 0x001fca00078e0205 */
[----:B------:R-:W-:Y:S01]  /*01f0*/  @!P0 STS [R8], R5 ;  /* 0x0000000508008388 */ /* 0x000fe20000000800 */
[----:B------:R-:W-:Y:S01]  /*0200*/  BAR.SYNC.DEFER_BLOCKING 0x0 ;  /* 0x0000000000007b1d */ /* 0x000fe20000010000 */
[----:B------:R-:W-:-:S05]  /*0210*/  ISETP.GT.U32.AND P0, PT, R2, 0x1f, PT ;  /* 0x0000001f0200780c */ /* 0x000fca0003f04070 */
[----:B------:R-:W-:Y:S04]  /*0220*/  @!P1 LDS R3, [R8+0x100] ;  /* 0x0001000008039984 */ /* 0x000fe80000000800 */
[----:B------:R-:W0:Y:S02]  /*0230*/  @!P1 LDS R4, [R8] ;  /* 0x0000000008049984 */ /* 0x000e240000000800 */
[----:B0-----:R-:W-:-:S05]  /*0240*/  @!P1 IADD3 R3, PT, PT, R3, R4, RZ ;  /* 0x0000000403039210 */ /* 0x001fca0007ffe0ff */
[----:B------:R0:W-:Y:S01]  /*0250*/  @!P1 STS [R8], R3 ;  /* 0x0000000308009388 */ /* 0x0001e20000000800 */
[----:B------:R-:W-:Y:S06]  /*0260*/  BAR.SYNC.DEFER_BLOCKING 0x0 ;  /* 0x0000000000007b1d */ /* 0x000fec0000010000 */
[----:B------:R-:W-:Y:S05]  /*0270*/  @P0 EXIT ;  /* 0x000000000000094d */ /* 0x000fea0003800000 */
[----:B0-----:R-:W-:Y:S01]  /*0280*/  LDS R3, [R8+0x80] ;  /* 0x0000800008037984 */ /* 0x001fe20000000800 */
[----:B------:R-:W-:-:S03]  /*0290*/  ISETP.NE.AND P0, PT, R2, RZ, PT ;  /* 0x000000ff0200720c */ /* 0x000fc60003f05270 */
[----:B------:R-:W-:Y:S04]  /*02a0*/  LDS R4, [R8] ;  /* 0x0000000008047984 */ /* 0x000fe80000000800 */
[----:B------:R-:W0:Y:S04]  /*02b0*/  LDS R5, [R8+0x40] ;  /* 0x0000400008057984 */ /* 0x000e280000000800 */
[----:B------:R-:W-:Y:S04]  /*02c0*/  LDS R6, [R8+0x20] ;  /* 0x0000200008067984 */ /* 0x000fe80000000800 */
[----:B------:R-:W1:Y:S04]  /*02d0*/  LDS R7, [R8+0x10] ;  /* 0x0000100008077984 */ /* 0x000e680000000800 */
[----:B------:R-:W-:Y:S04]  /*02e0*/  LDS R10, [R8+0x8] ;  /* 0x00000800080a7984 */ /* 0x000fe80000000800 */
[----:B------:R-:W2:Y:S01]  /*02f0*/  LDS R9, [R8+0x4] ;  /* 0x0000040008097984 */ /* 0x000ea20000000800 */
[----:B0-----:R-:W-:-:S04]  /*0300*/  IADD3 R3, PT, PT, R5, R4, R3 ;  /* 0x0000000405037210 */ /* 0x001fc80007ffe003 */
[----:B-1----:R-:W-:-:S04]  /*0310*/  IADD3 R3, PT, PT, R7, R6, R3 ;  /* 0x0000000607037210 */ /* 0x002fc80007ffe003 */
[----:B--2---:R-:W-:-:S05]  /*0320*/  IADD3 R3, PT, PT, R9, R10, R3 ;  /* 0x0000000a09037210 */ /* 0x004fca0007ffe003 */
[----:B------:R0:W-:Y:S01]  /*0330*/  STS [R8], R3 ;  /* 0x0000000308007388 */ /* 0x0001e20000000800 */
[----:B------:R-:W-:Y:S05]  /*0340*/  @P0 EXIT ;  /* 0x000000000000094d */ /* 0x000fea0003800000 */
[----:B------:R-:W1:Y:S01]  /*0350*/  LDS R5, [UR4] ;  /* 0x00000004ff057984 */ /* 0x000e620008000800 */
[----:B0-----:R-:W0:Y:S02]  /*0360*/  LDC.64 R2, c[0x0][0x380] ;  /* 0x0000e000ff027b82 */ /* 0x001e240000000a00 */
[----:B0-----:R-:W-:-:S05]  /*0370*/  IMAD.WIDE.U32 R2, R0, 0x4, R2 ;  /* 0x0000000400027825 */ /* 0x001fca00078e0002 */
[----:B-1----:R-:W-:Y:S01]  /*0380*/  STG.E desc[UR6][R2.64], R5 ;  /* 0x0000000502007986 */ /* 0x002fe2000c101906 */
[----:B------:R-:W-:Y:S05]  /*0390*/  EXIT ;  /* 0x000000000000794d */ /* 0x000fea0003800000 */
.L_x_5:
        /* <DEDUP_REMOVED lines=14> */
.L_x_22:


//--------------------- .text._Z7reduce4IiEvPT_PKS0_ --------------------------
	.section	.text._Z7reduce4IiEvPT_PKS0_,"ax",@progbits
	.align	128
        .global         _Z7reduce4IiEvPT_PKS0_
        .type           _Z7reduce4IiEvPT_PKS0_,@function
        .size           _Z7reduce4IiEvPT_PKS0_,(.L_x_23 - _Z7reduce4IiEvPT_PKS0_)
        .other          _Z7reduce4IiEvPT_PKS0_,@"STO_CUDA_ENTRY STV_DEFAULT"
_Z7reduce4IiEvPT_PKS0_:
.text._Z7reduce4IiEvPT_PKS0_:
        /* <DEDUP_REMOVED lines=15> */
[----:B------:R-:W-:Y:S01]  /*00f0*/  UISETP.GE.U32.AND UP0, UPT, UR8, 0x42, UPT ;  /* 0x000000420800788c */ /* 0x000fe2000bf06070 */
[----:B------:R-:W-:Y:S01]  /*0100*/  ISETP.GT.U32.AND P0, PT, R2, 0x1f, PT ;  /* 0x0000001f0200780c */ /* 0x000fe20003f04070 */
[----:B0-----:R-:W-:-:S06]  /*0110*/  ULEA UR4, UR5, UR4, 0x18 ;  /* 0x0000000405047291 */ /* 0x001fcc000f8ec0ff */
[----:B------:R-:W-:Y:S01]  /*0120*/  LEA R8, R2, UR4, 0x2 ;  /* 0x0000000402087c11 */ /* 0x000fe2000f8e10ff */
[----:B--2---:R-:W-:-:S05]  /*0130*/  IMAD.IADD R3, R4, 0x1, R7 ;  /* 0x0000000104037824 */ /* 0x004fca00078e0207 */
[----:B------:R0:W-:Y:S01]  /*0140*/  STS [R8], R3 ;  /* 0x0000000308007388 */ /* 0x0001e20000000800 */
[----:B------:R-:W-:Y:S06]  /*0150*/  BAR.SYNC.DEFER_BLOCKING 0x0 ;  /* 0x0000000000007b1d */ /* 0x000fec0000010000 */
[----:B------:R-:W-:Y:S05]  /*0160*/  BRA.U !UP0, `(.L_x_6) ;  /* 0x0000000108307547 */ /* 0x000fea000b800000 */
[----:B0-----:R-:W-:-:S07]  /*0170*/  MOV R3, UR8 ;  /* 0x0000000800037c02 */ /* 0x001fce0008000f00 */
.L_x_7:
[----:B------:R-:W-:-:S04]  /*0180*/  SHF.R.U32.HI R7, RZ, 0x1, R3 ;  /* 0x00000001ff077819 */ /* 0x000fc80000011603 */
[----:B------:R-:W-:-:S13]  /*0190*/  ISETP.GE.U32.AND P1, PT, R2, R7, PT ;  /* 0x000000070200720c */ /* 0x000fda0003f26070 */
[----:B------:R-:W-:Y:S01]  /*01a0*/  @!P1 IMAD R4, R7, 0x4, R8 ;  /* 0x0000000407049824 */ /* 0x000fe200078e0208 */
[----:B------:R-:W-:Y:S05]  /*01b0*/  @!P1 LDS R5, [R8] ;  /* 0x0000000008059984 */ /* 0x000fea0000000800 */
[----:B------:R-:W0:Y:S02]  /*01c0*/  @!P1 LDS R4, [R4] ;  /* 0x0000000004049984 */ /* 0x000e240000000800 */
[----:B0-----:R-:W-:-:S05]  /*01d0*/  @!P1 IMAD.IADD R5, R4, 0x1, R5 ;  /* 0x0000000104059824 */ /* 0x001fca00078e0205 */
[----:B------:R1:W-:Y:S01]  /*01e0*/  @!P1 STS [R8], R5 ;  /* 0x0000000508009388 */ /* 0x0003e20000000800 */
[----:B------:R-:W-:Y:S01]  /*01f0*/  BAR.SYNC.DEFER_BLOCKING 0x0 ;  /* 0x0000000000007b1d */ /* 0x000fe20000010000 */
[----:B------:R-:W-:Y:S02]  /*0200*/  ISETP.GT.U32.AND P1, PT, R3, 0x83, PT ;  /* 0x000000830300780c */ /* 0x000fe40003f24070 */
[----:B------:R-:W-:-:S11]  /*0210*/  MOV R3, R7 ;  /* 0x0000000700037202 */ /* 0x000fd60000000f00 */
[----:B-1----:R-:W-:Y:S05]  /*0220*/  @P1 BRA `(.L_x_7) ;  /* 0xfffffffc00d41947 */ /* 0x002fea000383ffff */
.L_x_6:
        /* <DEDUP_REMOVED lines=14> */
[----:B------:R-:W1:Y:S01]  /*0310*/  S2UR UR5, SR_CgaCtaId ;  /* 0x00000000000579c3 */ /* 0x000e620000008800 */
[----:B------:R-:W-:-:S07]  /*0320*/  UMOV UR4, 0x400 ;  /* 0x0000040000047882 */ /* 0x000fce0000000000 */
[----:B0-----:R-:W0:Y:S01]  /*0330*/  LDC.64 R2, c[0x0][0x380] ;  /* 0x0000e000ff027b82 */ /* 0x001e220000000a00 */
[----:B-1----:R-:W-:Y:S01]  /*0340*/  ULEA UR4, UR5, UR4, 0x18 ;  /* 0x0000000405047291 */ /* 0x002fe2000f8ec0ff */
[----:B0-----:R-:W-:-:S08]  /*0350*/  IMAD.WIDE.U32 R2, R0, 0x4, R2 ;  /* 0x0000000400027825 */ /* 0x001fd000078e0002 */
[----:B------:R-:W0:Y:S04]  /*0360*/  LDS R5, [UR4] ;  /* 0x00000004ff057984 */ /* 0x000e280008000800 */
[----:B0-----:R-:W-:Y:S01]  /*0370*/  STG.E desc[UR6][R2.64], R5 ;  /* 0x0000000502007986 */ /* 0x001fe2000c101906 */
[----:B------:R-:W-:Y:S05]  /*0380*/  EXIT ;  /* 0x000000000000794d */ /* 0x000fea0003800000 */
.L_x_8:
        /* <DEDUP_REMOVED lines=15> */
.L_x_23:


//--------------------- .text._Z7reduce3IiEvPT_PKS0_ --------------------------
	.section	.text._Z7reduce3IiEvPT_PKS0_,"ax",@progbits
	.align	128
        .global         _Z7reduce3IiEvPT_PKS0_
        .type           _Z7reduce3IiEvPT_PKS0_,@function
        .size           _Z7reduce3IiEvPT_PKS0_,(.L_x_24 - _Z7reduce3IiEvPT_PKS0_)
        .other          _Z7reduce3IiEvPT_PKS0_,@"STO_CUDA_ENTRY STV_DEFAULT"
_Z7reduce3IiEvPT_PKS0_:
.text._Z7reduce3IiEvPT_PKS0_:
[----:B------:R-:W-:Y:S01]  /*0000*/  LDC R1, c[0x0][0x37c] ;  /* 0x0000df00ff017b82 */ /* 0x000fe20000000800 */
[----:B------:R-:W0:Y:S01]  /*0010*/  S2R R11, SR_CTAID.X ;  /* 0x00000000000b7919 */ /* 0x000e220000002500 */
[----:B------:R-:W0:Y:S06]  /*0020*/  LDCU UR8, c[0x0][0x360] ;  /* 0x00006c00ff0877ac */ /* 0x000e2c0008000800 */
[----:B------:R-:W1:Y:S01]  /*0030*/  LDC.64 R4, c[0x0][0x388] ;  /* 0x0000e200ff047b82 */ /* 0x000e620000000a00 */
[----:B------:R-:W2:Y:S01]  /*0040*/  S2R R9, SR_TID.X ;  /* 0x0000000000097919 */ /* 0x000ea20000002100 */
[----:B------:R-:W3:Y:S01]  /*0050*/  LDCU.64 UR6, c[0x0][0x358] ;  /* 0x00006b00ff0677ac */ /* 0x000ee20008000a00 */
[----:B0-----:R-:W-:-:S04]  /*0060*/  IMAD R0, R11, UR8, RZ ;  /* 0x000000080b007c24 */ /* 0x001fc8000f8e02ff */
[----:B--2---:R-:W-:-:S05]  /*0070*/  IMAD R3, R0, 0x2, R9 ;  /* 0x0000000200037824 */ /* 0x004fca00078e0209 */
[C---:B------:R-:W-:Y:S01]  /*0080*/  IADD3 R7, PT, PT, R3.reuse, UR8, RZ ;  /* 0x0000000803077c10 */ /* 0x040fe2000fffe0ff */
[----:B-1----:R-:W-:-:S04]  /*0090*/  IMAD.WIDE R2, R3, 0x4, R4 ;  /* 0x0000000403027825 */ /* 0x002fc800078e0204 */
[----:B------:R-:W-:Y:S02]  /*00a0*/  IMAD.WIDE.U32 R4, R7, 0x4, R4 ;  /* 0x0000000407047825 */ /* 0x000fe400078e0004 */
[----:B---3--:R-:W2:Y:S04]  /*00b0*/  LDG.E R2, desc[UR6][R2.64] ;  /* 0x0000000602027981 */ /* 0x008ea8000c1e1900 */
[----:B------:R-:W2:Y:S01]  /*00c0*/  LDG.E R5, desc[UR6][R4.64] ;  /* 0x0000000604057981 */ /* 0x000ea2000c1e1900 */
[----:B------:R-:W0:Y:S01]  /*00d0*/  S2UR UR5, SR_CgaCtaId ;  /* 0x00000000000579c3 */ /* 0x000e220000008800 */
[----:B------:R-:W-:Y:S01]  /*00e0*/  UMOV UR4, 0x400 ;  /* 0x0000040000047882 */ /* 0x000fe20000000000 */
[----:B------:R-:W-:Y:S01]  /*00f0*/  UISETP.GE.U32.AND UP0, UPT, UR8, 0x2, UPT ;  /* 0x000000020800788c */ /* 0x000fe2000bf06070 */
[----:B------:R-:W-:Y:S01]  /*0100*/  ISETP.NE.AND P0, PT, R9, RZ, PT ;  /* 0x000000ff0900720c */ /* 0x000fe20003f05270 */
[----:B0-----:R-:W-:-:S06]  /*0110*/  ULEA UR4, UR5, UR4, 0x18 ;  /* 0x0000000405047291 */ /* 0x001fcc000f8ec0ff */
[----:B------:R-:W-:Y:S01]  /*0120*/  LEA R7, R9, UR4, 0x2 ;  /* 0x0000000409077c11 */ /* 0x000fe2000f8e10ff */
[----:B--2---:R-:W-:-:S05]  /*0130*/  IMAD.IADD R0, R2, 0x1, R5 ;  /* 0x0000000102007824 */ /* 0x004fca00078e0205 */
[----:B------:R0:W-:Y:S01]  /*0140*/  STS [R7], R0 ;  /* 0x0000000007007388 */ /* 0x0001e20000000800 */
[----:B------:R-:W-:Y:S06]  /*0150*/  BAR.SYNC.DEFER_BLOCKING 0x0 ;  /* 0x0000000000007b1d */ /* 0x000fec0000010000 */
[----:B------:R-:W-:Y:S05]  /*0160*/  BRA.U !UP0, `(.L_x_9) ;  /* 0x0000000108307547 */ /* 0x000fea000b800000 */
[----:B0-----:R-:W-:-:S07]  /*0170*/  MOV R0, UR8 ;  /* 0x0000000800007c02 */ /* 0x001fce0008000f00 */
.L_x_10:
[----:B------:R-:W-:-:S04]  /*0180*/  SHF.R.U32.HI R6, RZ, 0x1, R0 ;  /* 0x00000001ff067819 */ /* 0x000fc80000011600 */
[----:B------:R-:W-:-:S13]  /*0190*/  ISETP.GE.U32.AND P1, PT, R9, R6, PT ;  /* 0x000000060900720c */ /* 0x000fda0003f26070 */
[----:B------:R-:W-:Y:S01]  /*01a0*/  @!P1 IMAD R2, R6, 0x4, R7 ;  /* 0x0000000406029824 */ /* 0x000fe200078e0207 */
[----:B------:R-:W-:Y:S05]  /*01b0*/  @!P1 LDS R3, [R7] ;  /* 0x0000000007039984 */ /* 0x000fea0000000800 */
[----:B------:R-:W0:Y:S02]  /*01c0*/  @!P1 LDS R2, [R2] ;  /* 0x0000000002029984 */ /* 0x000e240000000800 */
[----:B0-----:R-:W-:-:S05]  /*01d0*/  @!P1 IADD3 R4, PT, PT, R2, R3, RZ ;  /* 0x0000000302049210 */ /* 0x001fca0007ffe0ff */
[----:B------:R1:W-:Y:S01]  /*01e0*/  @!P1 STS [R7], R4 ;  /* 0x0000000407009388 */ /* 0x0003e20000000800 */
[----:B------:R-:W-:Y:S01]  /*01f0*/  BAR.SYNC.DEFER_BLOCKING 0x0 ;  /* 0x0000000000007b1d */ /* 0x000fe20000010000 */
[----:B------:R-:W-:Y:S01]  /*0200*/  ISETP.GT.U32.AND P1, PT, R0, 0x3, PT ;  /* 0x000000030000780c */ /* 0x000fe20003f24070 */
[----:B------:R-:W-:-:S12]  /*0210*/  IMAD.MOV.U32 R0, RZ, RZ, R6 ;  /* 0x000000ffff007224 */ /* 0x000fd800078e0006 */
[----:B-1----:R-:W-:Y:S05]  /*0220*/  @P1 BRA `(.L_x_10) ;  /* 0xfffffffc00d41947 */ /* 0x002fea000383ffff */
.L_x_9:
[----:B------:R-:W-:Y:S05]  /*0230*/  @P0 EXIT ;  /* 0x000000000000094d */ /* 0x000fea0003800000 */
[----:B------:R-:W1:Y:S01]  /*0240*/  S2UR UR5, SR_CgaCtaId ;  /* 0x00000000000579c3 */ /* 0x000e620000008800 */
[----:B------:R-:W-:-:S07]  /*0250*/  UMOV UR4, 0x400 ;  /* 0x0000040000047882 */ /* 0x000fce0000000000 */
[----:B------:R-:W2:Y:S01]  /*0260*/  LDC.64 R2, c[0x0][0x380] ;  /* 0x0000e000ff027b82 */ /* 0x000ea20000000a00 */
[----:B-1----:R-:W-:Y:S01]  /*0270*/  ULEA UR4, UR5, UR4, 0x18 ;  /* 0x0000000405047291 */ /* 0x002fe2000f8ec0ff */
[----:B--2---:R-:W-:-:S08]  /*0280*/  IMAD.WIDE.U32 R2, R11, 0x4, R2 ;  /* 0x000000040b027825 */ /* 0x004fd000078e0002 */
[----:B------:R-:W1:Y:S04]  /*0290*/  LDS R5, [UR4] ;  /* 0x00000004ff057984 */ /* 0x000e680008000800 */
[----:B-1----:R-:W-:Y:S01]  /*02a0*/  STG.E desc[UR6][R2.64], R5 ;  /* 0x0000000502007986 */ /* 0x002fe2000c101906 */
[----:B------:R-:W-:Y:S05]  /*02b0*/  EXIT ;  /* 0x000000000000794d */ /* 0x000fea0003800000 */
.L_x_11:
        /* <DEDUP_REMOVED lines=12> */
.L_x_24:


//--------------------- .text._Z7reduce2IiEvPT_PKS0_ --------------------------
	.section	.text._Z7reduce2IiEvPT_PKS0_,"ax",@progbits
	.align	128
        .global         _Z7reduce2IiEvPT_PKS0_
        .type           _Z7reduce2IiEvPT_PKS0_,@function
        .size           _Z7reduce2IiEvPT_PKS0_,(.L_x_25 - _Z7reduce2IiEvPT_PKS0_)
        .other          _Z7reduce2IiEvPT_PKS0_,@"STO_CUDA_ENTRY STV_DEFAULT"
_Z7reduce2IiEvPT_PKS0_:
.text._Z7reduce2IiEvPT_PKS0_:
[----:B------:R-:W-:Y:S01]  /*0000*/  LDC R1, c[0x0][0x37c] ;  /* 0x0000df00ff017b82 */ /* 0x000fe20000000800 */
[----:B------:R-:W0:Y:S07]  /*0010*/  S2R R6, SR_TID.X ;  /* 0x0000000000067919 */ /* 0x000e2e0000002100 */
[----:B------:R-:W1:Y:S01]  /*0020*/  LDC.64 R2, c[0x0][0x388] ;  /* 0x0000e200ff027b82 */ /* 0x000e620000000a00 */
[----:B------:R-:W0:Y:S01]  /*0030*/  LDCU UR8, c[0x0][0x360] ;  /* 0x00006c00ff0877ac */ /* 0x000e220008000800 */
[----:B------:R-:W0:Y:S01]  /*0040*/  S2R R7, SR_CTAID.X ;  /* 0x0000000000077919 */ /* 0x000e220000002500 */
[----:B------:R-:W2:Y:S01]  /*0050*/  LDCU.64 UR6, c[0x0][0x358] ;  /* 0x00006b00ff0677ac */ /* 0x000ea20008000a00 */
[----:B0-----:R-:W-:-:S04]  /*0060*/  IMAD R5, R7, UR8, R6 ;  /* 0x0000000807057c24 */ /* 0x001fc8000f8e0206 */
[----:B-1----:R-:W-:-:S06]  /*0070*/  IMAD.WIDE R2, R5, 0x4, R2 ;  /* 0x0000000405027825 */ /* 0x002fcc00078e0202 */
[----:B--2---:R-:W2:Y:S01]  /*0080*/  LDG.E R2, desc[UR6][R2.64] ;  /* 0x0000000602027981 */ /* 0x004ea2000c1e1900 */
[----:B------:R-:W0:Y:S01]  /*0090*/  S2UR UR5, SR_CgaCtaId ;  /* 0x00000000000579c3 */ /* 0x000e220000008800 */
[----:B------:R-:W-:Y:S01]  /*00a0*/  UMOV UR4, 0x400 ;  /* 0x0000040000047882 */ /* 0x000fe20000000000 */
[----:B------:R-:W-:Y:S01]  /*00b0*/  UISETP.GE.U32.AND UP0, UPT, UR8, 0x2, UPT ;  /* 0x000000020800788c */ /* 0x000fe2000bf06070 */
[----:B------:R-:W-:Y:S01]  /*00c0*/  ISETP.NE.AND P0, PT, R6, RZ, PT ;  /* 0x000000ff0600720c */ /* 0x000fe20003f05270 */
[----:B0-----:R-:W-:-:S06]  /*00d0*/  ULEA UR4, UR5, UR4, 0x18 ;  /* 0x0000000405047291 */ /* 0x001fcc000f8ec0ff */
[----:B------:R-:W-:-:S05]  /*00e0*/  LEA R5, R6, UR4, 0x2 ;  /* 0x0000000406057c11 */ /* 0x000fca000f8e10ff */
[----:B--2---:R0:W-:Y:S01]  /*00f0*/  STS [R5], R2 ;  /* 0x0000000205007388 */ /* 0x0041e20000000800 */
[----:B------:R-:W-:Y:S06]  /*0100*/  BAR.SYNC.DEFER_BLOCKING 0x0 ;  /* 0x0000000000007b1d */ /* 0x000fec0000010000 */
[----:B------:R-:W-:Y:S05]  /*0110*/  BRA.U !UP0, `(.L_x_12) ;  /* 0x0000000108307547 */ /* 0x000fea000b800000 */
[----:B------:R-:W-:-:S07]  /*0120*/  IMAD.U32 R0, RZ, RZ, UR8 ;  /* 0x00000008ff007e24 */ /* 0x000fce000f8e00ff */
.L_x_13:
[----:B------:R-:W-:-:S04]  /*0130*/  SHF.R.U32.HI R8, RZ, 0x1, R0 ;  /* 0x00000001ff087819 */ /* 0x000fc80000011600 */
[----:B------:R-:W-:-:S13]  /*0140*/  ISETP.GE.U32.AND P1, PT, R6, R8, PT ;  /* 0x000000080600720c */ /* 0x000fda0003f26070 */
[----:B0-----:R-:W-:Y:S01]  /*0150*/  @!P1 IMAD R2, R8, 0x4, R5 ;  /* 0x0000000408029824 */ /* 0x001fe200078e0205 */
        /* <DEDUP_REMOVED lines=8> */
.L_x_12:
        /* <DEDUP_REMOVED lines=9> */
.L_x_14:
        /* <DEDUP_REMOVED lines=9> */
.L_x_25:


//--------------------- .text._Z7reduce1IiEvPT_PKS0_ --------------------------
	.section	.text._Z7reduce1IiEvPT_PKS0_,"ax",@progbits
	.align	128
        .global         _Z7reduce1IiEvPT_PKS0_
        .type           _Z7reduce1IiEvPT_PKS0_,@function
        .size           _Z7reduce1IiEvPT_PKS0_,(.L_x_26 - _Z7reduce1IiEvPT_PKS0_)
        .other          _Z7reduce1IiEvPT_PKS0_,@"STO_CUDA_ENTRY STV_DEFAULT"
_Z7reduce1IiEvPT_PKS0_:
.text._Z7reduce1IiEvPT_PKS0_:
        /* <DEDUP_REMOVED lines=18> */
[----:B------:R-:W-:-:S05]  /*0120*/  UMOV UR5, 0x1 ;  /* 0x0000000100057882 */ /* 0x000fca0000000000 */
.L_x_16:
[----:B------:R-:W-:-:S04]  /*0130*/  USHF.L.U32 UR6, UR5, 0x1, URZ ;  /* 0x0000000105067899 */ /* 0x000fc800080006ff */
[----:B------:R-:W-:Y:S02]  /*0140*/  UISETP.GE.U32.AND UP0, UPT, UR6, UR7, UPT ;  /* 0x000000070600728c */ /* 0x000fe4000bf06070 */
[----:B01----:R-:W-:-:S05]  /*0150*/  IMAD R2, R4, UR6, RZ ;  /* 0x0000000604027c24 */ /* 0x003fca000f8e02ff */
[----:B------:R-:W-:-:S13]  /*0160*/  ISETP.GE.U32.AND P0, PT, R2, UR7, PT ;  /* 0x0000000702007c0c */ /* 0x000fda000bf06070 */
[C---:B------:R-:W-:Y:S01]  /*0170*/  @!P0 VIADD R0, R2.reuse, UR5 ;  /* 0x0000000502008c36 */ /* 0x040fe20008000000 */
[----:B------:R-:W-:Y:S01]  /*0180*/  @!P0 LEA R2, R2, UR4, 0x2 ;  /* 0x0000000402028c11 */ /* 0x000fe2000f8e10ff */
[----:B------:R-:W-:-:S03]  /*0190*/  UMOV UR5, UR6 ;  /* 0x0000000600057c82 */ /* 0x000fc60008000000 */
[----:B------:R-:W-:Y:S01]  /*01a0*/  @!P0 LEA R0, R0, UR4, 0x2 ;  /* 0x0000000400008c11 */ /* 0x000fe2000f8e10ff */
[----:B------:R-:W-:Y:S05]  /*01b0*/  @!P0 LDS R3, [R2] ;  /* 0x0000000002038984 */ /* 0x000fea0000000800 */
[----:B------:R-:W0:Y:S02]  /*01c0*/  @!P0 LDS R0, [R0] ;  /* 0x0000000000008984 */ /* 0x000e240000000800 */
[----:B0-----:R-:W-:-:S05]  /*01d0*/  @!P0 IADD3 R3, PT, PT, R0, R3, RZ ;  /* 0x0000000300038210 */ /* 0x001fca0007ffe0ff */
[----:B------:R1:W-:Y:S01]  /*01e0*/  @!P0 STS [R2], R3 ;  /* 0x0000000302008388 */ /* 0x0003e20000000800 */
[----:B------:R-:W-:Y:S06]  /*01f0*/  BAR.SYNC.DEFER_BLOCKING 0x0 ;  /* 0x0000000000007b1d */ /* 0x000fec0000010000 */
[----:B------:R-:W-:Y:S05]  /*0200*/  BRA.U !UP0, `(.L_x_16) ;  /* 0xfffffffd08c87547 */ /* 0x000fea000b83ffff */
.L_x_15:
[----:B------:R-:W-:Y:S05]  /*0210*/  @P1 EXIT ;  /* 0x000000000000194d */ /* 0x000fea0003800000 */
[----:B------:R-:W2:Y:S01]  /*0220*/  S2UR UR5, SR_CgaCtaId ;  /* 0x00000000000579c3 */ /* 0x000ea20000008800 */
[----:B------:R-:W-:-:S07]  /*0230*/  UMOV UR4, 0x400 ;  /* 0x0000040000047882 */ /* 0x000fce0000000000 */
[----:B01----:R-:W0:Y:S01]  /*0240*/  LDC.64 R2, c[0x0][0x380] ;  /* 0x0000e000ff027b82 */ /* 0x003e220000000a00 */
[----:B--2---:R-:W-:Y:S01]  /*0250*/  ULEA UR4, UR5, UR4, 0x18 ;  /* 0x0000000405047291 */ /* 0x004fe2000f8ec0ff */
[----:B0-----:R-:W-:-:S08]  /*0260*/  IMAD.WIDE.U32 R2, R7, 0x4, R2 ;  /* 0x0000000407027825 */ /* 0x001fd000078e0002 */
[----:B------:R-:W0:Y:S04]  /*0270*/  LDS R5, [UR4] ;  /* 0x00000004ff057984 */ /* 0x000e280008000800 */
[----:B0-----:R-:W-:Y:S01]  /*0280*/  STG.E desc[UR8][R2.64], R5 ;  /* 0x0000000502007986 */ /* 0x001fe2000c101908 */
[----:B------:R-:W-:Y:S05]  /*0290*/  EXIT ;  /* 0x000000000000794d */ /* 0x000fea0003800000 */
.L_x_17:
        /* <DEDUP_REMOVED lines=14> */
.L_x_26:


//--------------------- .text._Z7reduce0IiEvPT_PKS0_ --------------------------
	.section	.text._Z7reduce0IiEvPT_PKS0_,"ax",@progbits
	.align	128
        .global         _Z7reduce0IiEvPT_PKS0_
        .type           _Z7reduce0IiEvPT_PKS0_,@function
        .size           _Z7reduce0IiEvPT_PKS0_,(.L_x_27 - _Z7reduce0IiEvPT_PKS0_)
        .other          _Z7reduce0IiEvPT_PKS0_,@"STO_CUDA_ENTRY STV_DEFAULT"
_Z7reduce0IiEvPT_PKS0_:
.text._Z7reduce0IiEvPT_PKS0_:
        /* <DEDUP_REMOVED lines=18> */
[----:B------:R-:W-:-:S07]  /*0120*/  IMAD.MOV.U32 R0, RZ, RZ, 0x1 ;  /* 0x00000001ff007424 */ /* 0x000fce00078e00ff */
.L_x_19:
[----:B------:R-:W-:-:S05]  /*0130*/  IMAD.SHL.U32 R8, R0, 0x2, RZ ;  /* 0x0000000200087824 */ /* 0x000fca00078e00ff */
[----:B0-----:R-:W-:-:S04]  /*0140*/  IADD3 R2, PT, PT, R8, -0x1, RZ ;  /* 0xffffffff08027810 */ /* 0x001fc80007ffe0ff */
[----:B------:R-:W-:-:S13]  /*0150*/  LOP3.LUT P1, RZ, R2, R7, RZ, 0xc0, !PT ;  /* 0x0000000702ff7212 */ /* 0x000fda000782c0ff */
[----:B------:R-:W-:Y:S01]  /*0160*/  @!P1 IMAD R2, R0, 0x4, R5 ;  /* 0x0000000400029824 */ /* 0x000fe200078e0205 */
[----:B------:R-:W-:Y:S01]  /*0170*/  @!P1 LDS R3, [R5] ;  /* 0x0000000005039984 */ /* 0x000fe20000000800 */
[----:B------:R-:W-:-:S04]  /*0180*/  MOV R0, R8 ;  /* 0x0000000800007202 */ /* 0x000fc80000000f00 */
[----:B------:R-:W0:Y:S02]  /*0190*/  @!P1 LDS R2, [R2] ;  /* 0x0000000002029984 */ /* 0x000e240000000800 */
[----:B0-----:R-:W-:-:S05]  /*01a0*/  @!P1 IADD3 R4, PT, PT, R2, R3, RZ ;  /* 0x0000000302049210 */ /* 0x001fca0007ffe0ff */
[----:B------:R1:W-:Y:S01]  /*01b0*/  @!P1 STS [R5], R4 ;  /* 0x0000000405009388 */ /* 0x0003e20000000800 */
[----:B------:R-:W-:Y:S01]  /*01c0*/  BAR.SYNC.DEFER_BLOCKING 0x0 ;  /* 0x0000000000007b1d */ /* 0x000fe20000010000 */
[----:B------:R-:W-:-:S13]  /*01d0*/  ISETP.GE.U32.AND P1, PT, R8, UR8, PT ;  /* 0x0000000808007c0c */ /* 0x000fda000bf26070 */
[----:B-1----:R-:W-:Y:S05]  /*01e0*/  @!P1 BRA `(.L_x_19) ;  /* 0xfffffffc00d09947 */ /* 0x002fea000383ffff */
.L_x_18:
        /* <DEDUP_REMOVED lines=9> */
.L_x_20:
        /* <DEDUP_REMOVED lines=16> */
.L_x_27:


//--------------------- .nv.shared._Z7reduce6IiEvPT_PKS0_j --------------------------
	.section	.nv.shared._Z7reduce6IiEvPT_PKS0_j,"aw",@nobits
	.sectionflags	@""
	.align	16
	.zero		1024


//--------------------- .nv.shared.reserved.0     --------------------------
	.section	.nv.shared.reserved.0,"aw",@nobits
	.weak		__nv_reservedSMEM_offset_0_alias
	.size		__nv_reservedSMEM_offset_0_alias, 0, 64
	.other		__nv_reservedSMEM_offset_0_alias,@"STO_CUDA_RESERVED_SHARED STV_DEFAULT"
__nv_reservedSMEM_offset_0_alias:
	.zero		0
	.zero		64


//--------------------- .nv.shared._Z7reduce5IiEvPT_PKS0_ --------------------------
	.section	.nv.shared._Z7reduce5IiEvPT_PKS0_,"aw",@nobits
	.sectionflags	@""
	.align	16
	.zero		1024


//--------------------- .nv.shared._Z7reduce4IiEvPT_PKS0_ --------------------------
	.section	.nv.shared._Z7reduce4IiEvPT_PKS0_,"aw",@nobits
	.sectionflags	@""
	.align	16
	.zero		1024


//--------------------- .nv.shared._Z7reduce3IiEvPT_PKS0_ --------------------------
	.section	.nv.shared._Z7reduce3IiEvPT_PKS0_,"aw",@nobits
	.sectionflags	@""
	.align	16
	.zero		1024


//--------------------- .nv.shared._Z7reduce2IiEvPT_PKS0_ --------------------------
	.section	.nv.shared._Z7reduce2IiEvPT_PKS0_,"aw",@nobits
	.sectionflags	@""
	.align	16
	.zero		1024


//--------------------- .nv.shared._Z7reduce1IiEvPT_PKS0_ --------------------------
	.section	.nv.shared._Z7reduce1IiEvPT_PKS0_,"aw",@nobits
	.sectionflags	@""
	.align	16
	.zero		1024


//--------------------- .nv.shared._Z7reduce0IiEvPT_PKS0_ --------------------------
	.section	.nv.shared._Z7reduce0IiEvPT_PKS0_,"aw",@nobits
	.sectionflags	@""
	.align	16
	.zero		1024


//--------------------- .nv.constant0._Z7reduce6IiEvPT_PKS0_j --------------------------
	.section	.nv.constant0._Z7reduce6IiEvPT_PKS0_j,"a",@progbits
	.sectionflags	@""
	.align	4
.nv.constant0._Z7reduce6IiEvPT_PKS0_j:
	.zero		916


//--------------------- .nv.constant0._Z7reduce5IiEvPT_PKS0_ --------------------------
	.section	.nv.constant0._Z7reduce5IiEvPT_PKS0_,"a",@progbits
	.sectionflags	@""
	.align	4
.nv.constant0._Z7reduce5IiEvPT_PKS0_:
	.zero		912


//--------------------- .nv.constant0._Z7reduce4IiEvPT_PKS0_ --------------------------
	.section	.nv.constant0._Z7reduce4IiEvPT_PKS0_,"a",@progbits
	.sectionflags	@""
	.align	4
.nv.constant0._Z7reduce4IiEvPT_PKS0_:
	.zero		912


//--------------------- .nv.constant0._Z7reduce3IiEvPT_PKS0_ --------------------------
	.section	.nv.constant0._Z7reduce3IiEvPT_PKS0_,"a",@progbits
	.sectionflags	@""
	.align	4
.nv.constant0._Z7reduce3IiEvPT_PKS0_:
	.zero		912


//--------------------- .nv.constant0._Z7reduce2IiEvPT_PKS0_ --------------------------
	.section	.nv.constant0._Z7reduce2IiEvPT_PKS0_,"a",@progbits
	.sectionflags	@""
	.align	4
.nv.constant0._Z7reduce2IiEvPT_PKS0_:
	.zero		912


//--------------------- .nv.constant0._Z7reduce1IiEvPT_PKS0_ --------------------------
	.section	.nv.constant0._Z7reduce1IiEvPT_PKS0_,"a",@progbits
	.sectionflags	@""
	.align	4
.nv.constant0._Z7reduce1IiEvPT_PKS0_:
	.zero		912


//--------------------- .nv.constant0._Z7reduce0IiEvPT_PKS0_ --------------------------
	.section	.nv.constant0._Z7reduce0IiEvPT_PKS0_,"a",@progbits
	.sectionflags	@""
	.align	4
.nv.constant0._Z7reduce0IiEvPT_PKS0_:
	.zero		912


//--------------------- SYMBOLS --------------------------

	.type		.nv.reservedSmem.offset0,@object
	.size		.nv.reservedSmem.offset0,0x4
	.type		.nv.reservedSmem.cap,@object
	.size		.nv.reservedSmem.cap,0x4
